//
// Generated by NVIDIA NVVM Compiler
//
// Compiler Build ID: CL-36424714
// Cuda compilation tools, release 13.0, V13.0.88
// Based on NVVM 20.0.0
//

.version 9.0
.target sm_100
.address_size 64

	// .globl	_Z6degreePiS_S_S_i
.extern .func  (.param .b64 func_retval0) malloc
(
	.param .b64 malloc_param_0
)
;
.extern .func __assertfail
(
	.param .b64 __assertfail_param_0,
	.param .b64 __assertfail_param_1,
	.param .b32 __assertfail_param_2,
	.param .b64 __assertfail_param_3,
	.param .b64 __assertfail_param_4
)
;
.global .align 1 .b8 __unnamed_1[49] = {118, 111, 105, 100, 32, 97, 100, 106, 40, 105, 110, 116, 32, 42, 44, 32, 105, 110, 116, 32, 42, 44, 32, 105, 110, 116, 32, 42, 44, 32, 105, 110, 116, 32, 42, 44, 32, 105, 110, 116, 32, 42, 44, 32, 105, 110, 116, 41};
.global .align 1 .b8 $str[4] = {105, 60, 109};
.global .align 1 .b8 $str$1[27] = {47, 116, 109, 112, 47, 115, 97, 115, 115, 95, 99, 117, 95, 105, 53, 111, 116, 56, 53, 107, 122, 47, 107, 46, 99, 117};

.visible .entry _Z6degreePiS_S_S_i(
	.param .u64 .ptr .align 1 _Z6degreePiS_S_S_i_param_0,
	.param .u64 .ptr .align 1 _Z6degreePiS_S_S_i_param_1,
	.param .u64 .ptr .align 1 _Z6degreePiS_S_S_i_param_2,
	.param .u64 .ptr .align 1 _Z6degreePiS_S_S_i_param_3,
	.param .u32 _Z6degreePiS_S_S_i_param_4
)
{
	.reg .pred 	%p<2>;
	.reg .b32 	%r<11>;
	.reg .b64 	%rd<17>;

	ld.param.u64 	%rd1, [_Z6degreePiS_S_S_i_param_0];
	ld.param.u64 	%rd2, [_Z6degreePiS_S_S_i_param_1];
	ld.param.u64 	%rd3, [_Z6degreePiS_S_S_i_param_2];
	ld.param.u64 	%rd4, [_Z6degreePiS_S_S_i_param_3];
	ld.param.u32 	%r2, [_Z6degreePiS_S_S_i_param_4];
	mov.u32 	%r3, %tid.x;
	mov.u32 	%r4, %ntid.x;
	mov.u32 	%r5, %ctaid.x;
	mad.lo.s32 	%r1, %r4, %r5, %r3;
	setp.ge.s32 	%p1, %r1, %r2;
	@%p1 bra 	$L__BB0_2;
	cvta.to.global.u64 	%rd5, %rd1;
	cvta.to.global.u64 	%rd6, %rd2;
	cvta.to.global.u64 	%rd7, %rd3;
	cvta.to.global.u64 	%rd8, %rd4;
	mul.wide.s32 	%rd9, %r1, 4;
	add.s64 	%rd10, %rd5, %rd9;
	ld.global.u32 	%r6, [%rd10];
	add.s64 	%rd11, %rd6, %rd9;
	ld.global.u32 	%r7, [%rd11];
	mul.wide.s32 	%rd12, %r6, 4;
	add.s64 	%rd13, %rd7, %rd12;
	mul.wide.s32 	%rd14, %r7, 4;
	add.s64 	%rd15, %rd7, %rd14;
	atom.global.add.u32 	%r8, [%rd13], 1;
	atom.global.add.u32 	%r9, [%rd15], 1;
	add.s64 	%rd16, %rd8, %rd12;
	atom.global.add.u32 	%r10, [%rd16], 1;
$L__BB0_2:
	ret;

}
	// .globl	_Z10prefix_sumPii
.visible .entry _Z10prefix_sumPii(
	.param .u64 .ptr .align 1 _Z10prefix_sumPii_param_0,
	.param .u32 _Z10prefix_sumPii_param_1
)
{
	.reg .pred 	%p<10>;
	.reg .b32 	%r<111>;
	.reg .b64 	%rd<39>;

	ld.param.u64 	%rd9, [_Z10prefix_sumPii_param_0];
	ld.param.u32 	%r21, [_Z10prefix_sumPii_param_1];
	cvta.to.global.u64 	%rd1, %rd9;
	setp.lt.s32 	%p1, %r21, 2;
	@%p1 bra 	$L__BB1_14;
	add.s32 	%r1, %r21, -1;
	add.s32 	%r23, %r21, -2;
	and.b32  	%r2, %r1, 15;
	setp.lt.u32 	%p2, %r23, 15;
	mov.b32 	%r107, 1;
	@%p2 bra 	$L__BB1_5;
	and.b32  	%r25, %r1, -16;
	neg.s32 	%r105, %r25;
	add.s64 	%rd37, %rd1, 32;
	mov.b32 	%r104, 0;
$L__BB1_3:
	.pragma "nounroll";
	ld.global.u32 	%r26, [%rd37+-32];
	ld.global.u32 	%r27, [%rd37+-28];
	add.s32 	%r28, %r27, %r26;
	st.global.u32 	[%rd37+-28], %r28;
	ld.global.u32 	%r29, [%rd37+-24];
	add.s32 	%r30, %r29, %r28;
	st.global.u32 	[%rd37+-24], %r30;
	ld.global.u32 	%r31, [%rd37+-20];
	add.s32 	%r32, %r31, %r30;
	st.global.u32 	[%rd37+-20], %r32;
	ld.global.u32 	%r33, [%rd37+-16];
	add.s32 	%r34, %r33, %r32;
	st.global.u32 	[%rd37+-16], %r34;
	ld.global.u32 	%r35, [%rd37+-12];
	add.s32 	%r36, %r35, %r34;
	st.global.u32 	[%rd37+-12], %r36;
	ld.global.u32 	%r37, [%rd37+-8];
	add.s32 	%r38, %r37, %r36;
	st.global.u32 	[%rd37+-8], %r38;
	ld.global.u32 	%r39, [%rd37+-4];
	add.s32 	%r40, %r39, %r38;
	st.global.u32 	[%rd37+-4], %r40;
	ld.global.u32 	%r41, [%rd37];
	add.s32 	%r42, %r41, %r40;
	st.global.u32 	[%rd37], %r42;
	ld.global.u32 	%r43, [%rd37+4];
	add.s32 	%r44, %r43, %r42;
	st.global.u32 	[%rd37+4], %r44;
	ld.global.u32 	%r45, [%rd37+8];
	add.s32 	%r46, %r45, %r44;
	st.global.u32 	[%rd37+8], %r46;
	ld.global.u32 	%r47, [%rd37+12];
	add.s32 	%r48, %r47, %r46;
	st.global.u32 	[%rd37+12], %r48;
	ld.global.u32 	%r49, [%rd37+16];
	add.s32 	%r50, %r49, %r48;
	st.global.u32 	[%rd37+16], %r50;
	ld.global.u32 	%r51, [%rd37+20];
	add.s32 	%r52, %r51, %r50;
	st.global.u32 	[%rd37+20], %r52;
	ld.global.u32 	%r53, [%rd37+24];
	add.s32 	%r54, %r53, %r52;
	st.global.u32 	[%rd37+24], %r54;
	ld.global.u32 	%r55, [%rd37+28];
	add.s32 	%r56, %r55, %r54;
	st.global.u32 	[%rd37+28], %r56;
	ld.global.u32 	%r57, [%rd37+32];
	add.s32 	%r58, %r57, %r56;
	st.global.u32 	[%rd37+32], %r58;
	add.s32 	%r105, %r105, 16;
	add.s32 	%r104, %r104, 16;
	add.s64 	%rd37, %rd37, 64;
	setp.ne.s32 	%p3, %r105, 0;
	@%p3 bra 	$L__BB1_3;
	add.s32 	%r107, %r104, 1;
$L__BB1_5:
	setp.eq.s32 	%p4, %r2, 0;
	@%p4 bra 	$L__BB1_14;
	and.b32  	%r10, %r1, 7;
	setp.lt.u32 	%p5, %r2, 8;
	@%p5 bra 	$L__BB1_8;
	mul.wide.s32 	%rd10, %r107, 4;
	add.s64 	%rd11, %rd1, %rd10;
	ld.global.u32 	%r59, [%rd11+-4];
	mul.wide.u32 	%rd12, %r107, 4;
	add.s64 	%rd13, %rd1, %rd12;
	ld.global.u32 	%r60, [%rd13];
	add.s32 	%r61, %r60, %r59;
	st.global.u32 	[%rd13], %r61;
	add.s32 	%r62, %r107, 1;
	mul.wide.u32 	%rd14, %r62, 4;
	add.s64 	%rd15, %rd1, %rd14;
	ld.global.u32 	%r63, [%rd15];
	add.s32 	%r64, %r63, %r61;
	st.global.u32 	[%rd15], %r64;
	add.s32 	%r65, %r107, 2;
	ld.global.u32 	%r66, [%rd11+4];
	mul.wide.u32 	%rd16, %r65, 4;
	add.s64 	%rd17, %rd1, %rd16;
	ld.global.u32 	%r67, [%rd17];
	add.s32 	%r68, %r67, %r66;
	st.global.u32 	[%rd17], %r68;
	add.s32 	%r69, %r107, 3;
	ld.global.u32 	%r70, [%rd11+8];
	mul.wide.u32 	%rd18, %r69, 4;
	add.s64 	%rd19, %rd1, %rd18;
	ld.global.u32 	%r71, [%rd19];
	add.s32 	%r72, %r71, %r70;
	st.global.u32 	[%rd19], %r72;
	add.s32 	%r73, %r107, 4;
	ld.global.u32 	%r74, [%rd11+12];
	mul.wide.u32 	%rd20, %r73, 4;
	add.s64 	%rd21, %rd1, %rd20;
	ld.global.u32 	%r75, [%rd21];
	add.s32 	%r76, %r75, %r74;
	st.global.u32 	[%rd21], %r76;
	add.s32 	%r77, %r107, 5;
	ld.global.u32 	%r78, [%rd11+16];
	mul.wide.u32 	%rd22, %r77, 4;
	add.s64 	%rd23, %rd1, %rd22;
	ld.global.u32 	%r79, [%rd23];
	add.s32 	%r80, %r79, %r78;
	st.global.u32 	[%rd23], %r80;
	add.s32 	%r81, %r107, 6;
	ld.global.u32 	%r82, [%rd11+20];
	mul.wide.u32 	%rd24, %r81, 4;
	add.s64 	%rd25, %rd1, %rd24;
	ld.global.u32 	%r83, [%rd25];
	add.s32 	%r84, %r83, %r82;
	st.global.u32 	[%rd25], %r84;
	ld.global.u32 	%r85, [%rd11+24];
	ld.global.u32 	%r86, [%rd13+28];
	add.s32 	%r87, %r86, %r85;
	st.global.u32 	[%rd13+28], %r87;
	add.s32 	%r107, %r107, 8;
$L__BB1_8:
	setp.eq.s32 	%p6, %r10, 0;
	@%p6 bra 	$L__BB1_14;
	and.b32  	%r13, %r1, 3;
	setp.lt.u32 	%p7, %r10, 4;
	@%p7 bra 	$L__BB1_11;
	mul.wide.s32 	%rd26, %r107, 4;
	add.s64 	%rd27, %rd1, %rd26;
	ld.global.u32 	%r88, [%rd27+-4];
	mul.wide.u32 	%rd28, %r107, 4;
	add.s64 	%rd29, %rd1, %rd28;
	ld.global.u32 	%r89, [%rd29];
	add.s32 	%r90, %r89, %r88;
	st.global.u32 	[%rd29], %r90;
	add.s32 	%r91, %r107, 1;
	mul.wide.u32 	%rd30, %r91, 4;
	add.s64 	%rd31, %rd1, %rd30;
	ld.global.u32 	%r92, [%rd31];
	add.s32 	%r93, %r92, %r90;
	st.global.u32 	[%rd31], %r93;
	add.s32 	%r94, %r107, 2;
	ld.global.u32 	%r95, [%rd27+4];
	mul.wide.u32 	%rd32, %r94, 4;
	add.s64 	%rd33, %rd1, %rd32;
	ld.global.u32 	%r96, [%rd33];
	add.s32 	%r97, %r96, %r95;
	st.global.u32 	[%rd33], %r97;
	ld.global.u32 	%r98, [%rd27+8];
	ld.global.u32 	%r99, [%rd29+12];
	add.s32 	%r100, %r99, %r98;
	st.global.u32 	[%rd29+12], %r100;
	add.s32 	%r107, %r107, 4;
$L__BB1_11:
	setp.eq.s32 	%p8, %r13, 0;
	@%p8 bra 	$L__BB1_14;
	add.s64 	%rd5, %rd1, -4;
	mul.wide.u32 	%rd34, %r107, 4;
	add.s64 	%rd38, %rd1, %rd34;
	neg.s32 	%r109, %r13;
$L__BB1_13:
	.pragma "nounroll";
	mul.wide.s32 	%rd35, %r107, 4;
	add.s64 	%rd36, %rd5, %rd35;
	ld.global.u32 	%r101, [%rd36];
	ld.global.u32 	%r102, [%rd38];
	add.s32 	%r103, %r102, %r101;
	st.global.u32 	[%rd38], %r103;
	add.s32 	%r107, %r107, 1;
	add.s64 	%rd38, %rd38, 4;
	add.s32 	%r109, %r109, 1;
	setp.ne.s32 	%p9, %r109, 0;
	@%p9 bra 	$L__BB1_13;
$L__BB1_14:
	ret;

}
	// .globl	_Z3adjPiS_S_S_S_i
.visible .entry _Z3adjPiS_S_S_S_i(
	.param .u64 .ptr .align 1 _Z3adjPiS_S_S_S_i_param_0,
	.param .u64 .ptr .align 1 _Z3adjPiS_S_S_S_i_param_1,
	.param .u64 .ptr .align 1 _Z3adjPiS_S_S_S_i_param_2,
	.param .u64 .ptr .align 1 _Z3adjPiS_S_S_S_i_param_3,
	.param .u64 .ptr .align 1 _Z3adjPiS_S_S_S_i_param_4,
	.param .u32 _Z3adjPiS_S_S_S_i_param_5
)
{
	.reg .pred 	%p<3>;
	.reg .b32 	%r<11>;
	.reg .b64 	%rd<25>;

	ld.param.u64 	%rd1, [_Z3adjPiS_S_S_S_i_param_0];
	ld.param.u64 	%rd2, [_Z3adjPiS_S_S_S_i_param_1];
	ld.param.u64 	%rd3, [_Z3adjPiS_S_S_S_i_param_2];
	ld.param.u64 	%rd4, [_Z3adjPiS_S_S_S_i_param_3];
	ld.param.u64 	%rd5, [_Z3adjPiS_S_S_S_i_param_4];
	ld.param.u32 	%r4, [_Z3adjPiS_S_S_S_i_param_5];
	mov.u32 	%r5, %tid.x;
	mov.u32 	%r6, %ntid.x;
	mov.u32 	%r7, %ctaid.x;
	mad.lo.s32 	%r1, %r6, %r7, %r5;
	setp.ge.s32 	%p1, %r1, %r4;
	@%p1 bra 	$L__BB2_4;
	cvta.to.global.u64 	%rd6, %rd1;
	cvta.to.global.u64 	%rd7, %rd2;
	cvta.to.global.u64 	%rd8, %rd4;
	cvta.to.global.u64 	%rd9, %rd5;
	mul.wide.s32 	%rd10, %r1, 4;
	add.s64 	%rd11, %rd6, %rd10;
	ld.global.u32 	%r8, [%rd11];
	add.s64 	%rd12, %rd7, %rd10;
	ld.global.u32 	%r2, [%rd12];
	mul.wide.s32 	%rd13, %r8, 4;
	add.s64 	%rd14, %rd8, %rd13;
	atom.global.add.u32 	%r9, [%rd14], 1;
	add.s64 	%rd15, %rd9, %rd13;
	ld.global.u32 	%r10, [%rd15+-4];
	add.s32 	%r3, %r10, %r9;
	setp.lt.s32 	%p2, %r3, %r4;
	@%p2 bra 	$L__BB2_3;
	mov.u64 	%rd16, $str;
	cvta.global.u64 	%rd17, %rd16;
	mov.u64 	%rd18, $str$1;
	cvta.global.u64 	%rd19, %rd18;
	mov.u64 	%rd20, __unnamed_1;
	cvta.global.u64 	%rd21, %rd20;
	{ // callseq 0, 0
	.param .b64 param0;
	st.param.b64 	[param0], %rd17;
	.param .b64 param1;
	st.param.b64 	[param1], %rd19;
	.param .b32 param2;
	st.param.b32 	[param2], 63;
	.param .b64 param3;
	st.param.b64 	[param3], %rd21;
	.param .b64 param4;
	st.param.b64 	[param4], 1;
	call.uni 
	__assertfail, 
	(
	param0, 
	param1, 
	param2, 
	param3, 
	param4
	);
	} // callseq 0
$L__BB2_3:
	cvta.to.global.u64 	%rd22, %rd3;
	mul.wide.s32 	%rd23, %r3, 4;
	add.s64 	%rd24, %rd22, %rd23;
	st.global.u32 	[%rd24], %r2;
$L__BB2_4:
	ret;

}
	// .globl	_Z14find_iterativePiPbS_S_S_
.visible .entry _Z14find_iterativePiPbS_S_S_(
	.param .u64 .ptr .align 1 _Z14find_iterativePiPbS_S_S__param_0,
	.param .u64 .ptr .align 1 _Z14find_iterativePiPbS_S_S__param_1,
	.param .u64 .ptr .align 1 _Z14find_iterativePiPbS_S_S__param_2,
	.param .u64 .ptr .align 1 _Z14find_iterativePiPbS_S_S__param_3,
	.param .u64 .ptr .align 1 _Z14find_iterativePiPbS_S_S__param_4
)
{
	.reg .pred 	%p<59>;
	.reg .b16 	%rs<92>;
	.reg .b32 	%r<106>;
	.reg .b64 	%rd<186>;

	ld.param.u64 	%rd57, [_Z14find_iterativePiPbS_S_S__param_0];
	ld.param.u64 	%rd58, [_Z14find_iterativePiPbS_S_S__param_1];
	ld.param.u64 	%rd60, [_Z14find_iterativePiPbS_S_S__param_3];
	cvta.to.global.u64 	%rd1, %rd58;
	cvta.to.global.u64 	%rd61, %rd60;
	mov.u32 	%r31, %ctaid.x;
	mov.u32 	%r32, %ntid.x;
	mov.u32 	%r33, %tid.x;
	mad.lo.s32 	%r1, %r31, %r32, %r33;
	ld.global.u32 	%r34, [%rd61];
	cvt.u64.u32 	%rd2, %r34;
	setp.ge.s32 	%p1, %r1, %r34;
	@%p1 bra 	$L__BB3_54;
	cvt.u32.u64 	%r36, %rd2;
	cvta.to.global.u64 	%rd62, %rd57;
	ld.global.u32 	%r2, [%rd62];
	add.s32 	%r37, %r2, 1;
	mul.wide.s32 	%rd63, %r37, 8;
	{ // callseq 1, 0
	.param .b64 param0;
	st.param.b64 	[param0], %rd63;
	.param .b64 retval0;
	call.uni (retval0), 
	malloc, 
	(
	param0
	);
	ld.param.b64 	%rd64, [retval0];
	} // callseq 1
	mul.wide.s32 	%rd65, %r37, 4;
	{ // callseq 2, 0
	.param .b64 param0;
	st.param.b64 	[param0], %rd65;
	.param .b64 retval0;
	call.uni (retval0), 
	malloc, 
	(
	param0
	);
	ld.param.b64 	%rd66, [retval0];
	} // callseq 2
	{ // callseq 3, 0
	.param .b64 param0;
	st.param.b64 	[param0], %rd65;
	.param .b64 retval0;
	call.uni (retval0), 
	malloc, 
	(
	param0
	);
	ld.param.b64 	%rd67, [retval0];
	} // callseq 3
	mul.lo.s32 	%r38, %r36, %r1;
	cvt.s64.s32 	%rd68, %r38;
	add.s64 	%rd69, %rd58, %rd68;
	st.u64 	[%rd64+16], %rd69;
	add.s64 	%rd7, %rd67, 8;
	mov.b32 	%r95, 0;
	st.u32 	[%rd67+8], %r95;
	setp.lt.s32 	%p2, %r36, 1;
	@%p2 bra 	$L__BB3_53;
	and.b32  	%r3, %r36, 7;
	and.b32  	%r42, %r36, 2147483640;
	neg.s32 	%r4, %r42;
	mov.b32 	%r104, 2;
	mov.b64 	%rd172, 2;
	mov.b32 	%r102, 0;
	mov.u32 	%r95, %r102;
$L__BB3_3:
	shl.b64 	%rd71, %rd172, 3;
	add.s64 	%rd9, %rd64, %rd71;
	ld.u64 	%rd72, [%rd9];
	cvt.s64.s32 	%rd73, %r102;
	add.s64 	%rd74, %rd72, %rd73;
	ld.u8 	%rs1, [%rd74];
	setp.ne.s16 	%p3, %rs1, 0;
	@%p3 bra 	$L__BB3_7;
	cvt.u32.u64 	%r88, %rd2;
	add.s32 	%r89, %r102, 1;
	st.u32 	[%rd7], %r89;
	mul.wide.s32 	%rd162, %r104, 4;
	add.s64 	%rd163, %rd67, %rd162;
	ld.u32 	%r102, [%rd163];
	setp.ne.s32 	%p52, %r102, %r88;
	setp.lt.s32 	%p53, %r104, 3;
	or.pred  	%p54, %p53, %p52;
	@%p54 bra 	$L__BB3_52;
	mov.u32 	%r96, %r104;
$L__BB3_6:
	add.s32 	%r104, %r96, -1;
	mul.wide.u32 	%rd164, %r104, 4;
	add.s64 	%rd165, %rd67, %rd164;
	ld.u32 	%r91, [%rd165];
	add.s32 	%r102, %r91, 1;
	st.u32 	[%rd165], %r102;
	setp.eq.s32 	%p55, %r102, %r88;
	setp.gt.u32 	%p56, %r96, 3;
	and.pred  	%p57, %p56, %p55;
	mov.u32 	%r96, %r104;
	@%p57 bra 	$L__BB3_6;
	bra.uni 	$L__BB3_52;
$L__BB3_7:
	cvt.u32.u64 	%r44, %rd2;
	setp.lt.u32 	%p4, %r44, 8;
	{ // callseq 4, 0
	.param .b64 param0;
	st.param.b64 	[param0], %rd2;
	.param .b64 retval0;
	call.uni (retval0), 
	malloc, 
	(
	param0
	);
	ld.param.b64 	%rd75, [retval0];
	} // callseq 4
	ld.u32 	%r45, [%rd7];
	mul.lo.s32 	%r46, %r45, %r44;
	cvt.s64.s32 	%rd10, %r46;
	{ // callseq 5, 0
	.param .b64 param0;
	st.param.b64 	[param0], %rd2;
	.param .b64 retval0;
	call.uni (retval0), 
	malloc, 
	(
	param0
	);
	ld.param.b64 	%rd77, [retval0];
	} // callseq 5
	add.s32 	%r12, %r104, 1;
	mul.wide.s32 	%rd79, %r104, 8;
	add.s64 	%rd11, %rd64, %rd79;
	st.u64 	[%rd11+8], %rd77;
	mul.wide.s32 	%rd80, %r104, 4;
	add.s64 	%rd12, %rd66, %rd80;
	mov.b32 	%r99, 0;
	st.u32 	[%rd12+4], %r99;
	@%p4 bra 	$L__BB3_26;
	add.s64 	%rd173, %rd1, %rd10;
	mov.b64 	%rd174, 0;
	mov.u32 	%r97, %r4;
$L__BB3_9:
	.pragma "nounroll";
	ld.u64 	%rd82, [%rd9];
	add.s64 	%rd83, %rd82, %rd174;
	ld.u8 	%rs2, [%rd83];
	ld.global.u8 	%rs3, [%rd173];
	and.b16  	%rs4, %rs3, %rs2;
	and.b16  	%rs5, %rs4, 255;
	setp.ne.s16 	%p5, %rs5, 0;
	selp.u16 	%rs6, 1, 0, %p5;
	ld.u64 	%rd84, [%rd11+8];
	add.s64 	%rd85, %rd84, %rd174;
	st.u8 	[%rd85], %rs6;
	ld.u64 	%rd175, [%rd11+8];
	add.s64 	%rd86, %rd175, %rd174;
	ld.u8 	%rs7, [%rd86];
	setp.ne.s16 	%p6, %rs7, 1;
	@%p6 bra 	$L__BB3_11;
	ld.u32 	%r47, [%rd12+4];
	add.s32 	%r48, %r47, 1;
	st.u32 	[%rd12+4], %r48;
	ld.u64 	%rd175, [%rd11+8];
$L__BB3_11:
	ld.u64 	%rd87, [%rd9];
	add.s64 	%rd88, %rd87, %rd174;
	ld.u8 	%rs8, [%rd88+1];
	ld.global.u8 	%rs9, [%rd173+1];
	and.b16  	%rs10, %rs9, %rs8;
	and.b16  	%rs11, %rs10, 255;
	setp.ne.s16 	%p7, %rs11, 0;
	selp.u16 	%rs12, 1, 0, %p7;
	add.s64 	%rd89, %rd175, %rd174;
	st.u8 	[%rd89+1], %rs12;
	ld.u64 	%rd176, [%rd11+8];
	add.s64 	%rd90, %rd176, %rd174;
	ld.u8 	%rs13, [%rd90+1];
	setp.ne.s16 	%p8, %rs13, 1;
	@%p8 bra 	$L__BB3_13;
	ld.u32 	%r49, [%rd12+4];
	add.s32 	%r50, %r49, 1;
	st.u32 	[%rd12+4], %r50;
	ld.u64 	%rd176, [%rd11+8];
$L__BB3_13:
	ld.u64 	%rd91, [%rd9];
	add.s64 	%rd92, %rd91, %rd174;
	ld.u8 	%rs14, [%rd92+2];
	ld.global.u8 	%rs15, [%rd173+2];
	and.b16  	%rs16, %rs15, %rs14;
	and.b16  	%rs17, %rs16, 255;
	setp.ne.s16 	%p9, %rs17, 0;
	selp.u16 	%rs18, 1, 0, %p9;
	add.s64 	%rd93, %rd176, %rd174;
	st.u8 	[%rd93+2], %rs18;
	ld.u64 	%rd177, [%rd11+8];
	add.s64 	%rd94, %rd177, %rd174;
	ld.u8 	%rs19, [%rd94+2];
	setp.ne.s16 	%p10, %rs19, 1;
	@%p10 bra 	$L__BB3_15;
	ld.u32 	%r51, [%rd12+4];
	add.s32 	%r52, %r51, 1;
	st.u32 	[%rd12+4], %r52;
	ld.u64 	%rd177, [%rd11+8];
$L__BB3_15:
	ld.u64 	%rd95, [%rd9];
	add.s64 	%rd96, %rd95, %rd174;
	ld.u8 	%rs20, [%rd96+3];
	ld.global.u8 	%rs21, [%rd173+3];
	and.b16  	%rs22, %rs21, %rs20;
	and.b16  	%rs23, %rs22, 255;
	setp.ne.s16 	%p11, %rs23, 0;
	selp.u16 	%rs24, 1, 0, %p11;
	add.s64 	%rd97, %rd177, %rd174;
	st.u8 	[%rd97+3], %rs24;
	ld.u64 	%rd178, [%rd11+8];
	add.s64 	%rd98, %rd178, %rd174;
	ld.u8 	%rs25, [%rd98+3];
	setp.ne.s16 	%p12, %rs25, 1;
	@%p12 bra 	$L__BB3_17;
	ld.u32 	%r53, [%rd12+4];
	add.s32 	%r54, %r53, 1;
	st.u32 	[%rd12+4], %r54;
	ld.u64 	%rd178, [%rd11+8];
$L__BB3_17:
	ld.u64 	%rd99, [%rd9];
	add.s64 	%rd100, %rd99, %rd174;
	ld.u8 	%rs26, [%rd100+4];
	ld.global.u8 	%rs27, [%rd173+4];
	and.b16  	%rs28, %rs27, %rs26;
	and.b16  	%rs29, %rs28, 255;
	setp.ne.s16 	%p13, %rs29, 0;
	selp.u16 	%rs30, 1, 0, %p13;
	add.s64 	%rd101, %rd178, %rd174;
	st.u8 	[%rd101+4], %rs30;
	ld.u64 	%rd179, [%rd11+8];
	add.s64 	%rd102, %rd179, %rd174;
	ld.u8 	%rs31, [%rd102+4];
	setp.ne.s16 	%p14, %rs31, 1;
	@%p14 bra 	$L__BB3_19;
	ld.u32 	%r55, [%rd12+4];
	add.s32 	%r56, %r55, 1;
	st.u32 	[%rd12+4], %r56;
	ld.u64 	%rd179, [%rd11+8];
$L__BB3_19:
	ld.u64 	%rd103, [%rd9];
	add.s64 	%rd104, %rd103, %rd174;
	ld.u8 	%rs32, [%rd104+5];
	ld.global.u8 	%rs33, [%rd173+5];
	and.b16  	%rs34, %rs33, %rs32;
	and.b16  	%rs35, %rs34, 255;
	setp.ne.s16 	%p15, %rs35, 0;
	selp.u16 	%rs36, 1, 0, %p15;
	add.s64 	%rd105, %rd179, %rd174;
	st.u8 	[%rd105+5], %rs36;
	ld.u64 	%rd180, [%rd11+8];
	add.s64 	%rd106, %rd180, %rd174;
	ld.u8 	%rs37, [%rd106+5];
	setp.ne.s16 	%p16, %rs37, 1;
	@%p16 bra 	$L__BB3_21;
	ld.u32 	%r57, [%rd12+4];
	add.s32 	%r58, %r57, 1;
	st.u32 	[%rd12+4], %r58;
	ld.u64 	%rd180, [%rd11+8];
$L__BB3_21:
	ld.u64 	%rd107, [%rd9];
	add.s64 	%rd108, %rd107, %rd174;
	ld.u8 	%rs38, [%rd108+6];
	ld.global.u8 	%rs39, [%rd173+6];
	and.b16  	%rs40, %rs39, %rs38;
	and.b16  	%rs41, %rs40, 255;
	setp.ne.s16 	%p17, %rs41, 0;
	selp.u16 	%rs42, 1, 0, %p17;
	add.s64 	%rd109, %rd180, %rd174;
	st.u8 	[%rd109+6], %rs42;
	ld.u64 	%rd181, [%rd11+8];
	add.s64 	%rd110, %rd181, %rd174;
	ld.u8 	%rs43, [%rd110+6];
	setp.ne.s16 	%p18, %rs43, 1;
	@%p18 bra 	$L__BB3_23;
	ld.u32 	%r59, [%rd12+4];
	add.s32 	%r60, %r59, 1;
	st.u32 	[%rd12+4], %r60;
	ld.u64 	%rd181, [%rd11+8];
$L__BB3_23:
	ld.u64 	%rd111, [%rd9];
	add.s64 	%rd112, %rd111, %rd174;
	ld.u8 	%rs44, [%rd112+7];
	ld.global.u8 	%rs45, [%rd173+7];
	and.b16  	%rs46, %rs45, %rs44;
	and.b16  	%rs47, %rs46, 255;
	setp.ne.s16 	%p19, %rs47, 0;
	selp.u16 	%rs48, 1, 0, %p19;
	add.s64 	%rd113, %rd181, %rd174;
	st.u8 	[%rd113+7], %rs48;
	ld.u64 	%rd114, [%rd11+8];
	add.s64 	%rd115, %rd114, %rd174;
	ld.u8 	%rs49, [%rd115+7];
	setp.ne.s16 	%p20, %rs49, 1;
	@%p20 bra 	$L__BB3_25;
	ld.u32 	%r61, [%rd12+4];
	add.s32 	%r62, %r61, 1;
	st.u32 	[%rd12+4], %r62;
$L__BB3_25:
	cvt.u32.u64 	%r63, %rd2;
	and.b32  	%r99, %r63, 2147483640;
	add.s32 	%r97, %r97, 8;
	add.s64 	%rd174, %rd174, 8;
	add.s64 	%rd173, %rd173, 8;
	setp.ne.s32 	%p21, %r97, 0;
	@%p21 bra 	$L__BB3_9;
$L__BB3_26:
	setp.eq.s32 	%p22, %r3, 0;
	@%p22 bra 	$L__BB3_47;
	add.s32 	%r64, %r3, -1;
	setp.lt.u32 	%p23, %r64, 3;
	@%p23 bra 	$L__BB3_37;
	ld.u64 	%rd116, [%rd9];
	cvt.u64.u32 	%rd39, %r99;
	add.s64 	%rd117, %rd116, %rd39;
	ld.u8 	%rs50, [%rd117];
	add.s64 	%rd118, %rd39, %rd10;
	add.s64 	%rd40, %rd1, %rd118;
	ld.global.u8 	%rs51, [%rd40];
	and.b16  	%rs52, %rs51, %rs50;
	and.b16  	%rs53, %rs52, 255;
	setp.ne.s16 	%p24, %rs53, 0;
	selp.u16 	%rs54, 1, 0, %p24;
	ld.u64 	%rd119, [%rd11+8];
	add.s64 	%rd120, %rd119, %rd39;
	st.u8 	[%rd120], %rs54;
	ld.u64 	%rd182, [%rd11+8];
	add.s64 	%rd121, %rd182, %rd39;
	ld.u8 	%rs55, [%rd121];
	setp.ne.s16 	%p25, %rs55, 1;
	@%p25 bra 	$L__BB3_30;
	ld.u32 	%r65, [%rd12+4];
	add.s32 	%r66, %r65, 1;
	st.u32 	[%rd12+4], %r66;
	ld.u64 	%rd182, [%rd11+8];
$L__BB3_30:
	ld.u64 	%rd122, [%rd9];
	add.s64 	%rd123, %rd122, %rd39;
	ld.u8 	%rs56, [%rd123+1];
	ld.global.u8 	%rs57, [%rd40+1];
	and.b16  	%rs58, %rs57, %rs56;
	and.b16  	%rs59, %rs58, 255;
	setp.ne.s16 	%p26, %rs59, 0;
	selp.u16 	%rs60, 1, 0, %p26;
	add.s64 	%rd124, %rd182, %rd39;
	st.u8 	[%rd124+1], %rs60;
	ld.u64 	%rd183, [%rd11+8];
	add.s64 	%rd125, %rd183, %rd39;
	ld.u8 	%rs61, [%rd125+1];
	setp.ne.s16 	%p27, %rs61, 1;
	@%p27 bra 	$L__BB3_32;
	ld.u32 	%r67, [%rd12+4];
	add.s32 	%r68, %r67, 1;
	st.u32 	[%rd12+4], %r68;
	ld.u64 	%rd183, [%rd11+8];
$L__BB3_32:
	ld.u64 	%rd126, [%rd9];
	add.s64 	%rd127, %rd126, %rd39;
	ld.u8 	%rs62, [%rd127+2];
	ld.global.u8 	%rs63, [%rd40+2];
	and.b16  	%rs64, %rs63, %rs62;
	and.b16  	%rs65, %rs64, 255;
	setp.ne.s16 	%p28, %rs65, 0;
	selp.u16 	%rs66, 1, 0, %p28;
	add.s64 	%rd128, %rd183, %rd39;
	st.u8 	[%rd128+2], %rs66;
	ld.u64 	%rd184, [%rd11+8];
	add.s64 	%rd129, %rd184, %rd39;
	ld.u8 	%rs67, [%rd129+2];
	setp.ne.s16 	%p29, %rs67, 1;
	@%p29 bra 	$L__BB3_34;
	ld.u32 	%r69, [%rd12+4];
	add.s32 	%r70, %r69, 1;
	st.u32 	[%rd12+4], %r70;
	ld.u64 	%rd184, [%rd11+8];
$L__BB3_34:
	ld.u64 	%rd130, [%rd9];
	add.s64 	%rd131, %rd130, %rd39;
	ld.u8 	%rs68, [%rd131+3];
	ld.global.u8 	%rs69, [%rd40+3];
	and.b16  	%rs70, %rs69, %rs68;
	and.b16  	%rs71, %rs70, 255;
	setp.ne.s16 	%p30, %rs71, 0;
	selp.u16 	%rs72, 1, 0, %p30;
	add.s64 	%rd132, %rd184, %rd39;
	st.u8 	[%rd132+3], %rs72;
	ld.u64 	%rd133, [%rd11+8];
	add.s64 	%rd134, %rd133, %rd39;
	ld.u8 	%rs73, [%rd134+3];
	setp.ne.s16 	%p31, %rs73, 1;
	@%p31 bra 	$L__BB3_36;
	ld.u32 	%r71, [%rd12+4];
	add.s32 	%r72, %r71, 1;
	st.u32 	[%rd12+4], %r72;
$L__BB3_36:
	add.s32 	%r99, %r99, 4;
$L__BB3_37:
	cvt.u32.u64 	%r74, %rd2;
	and.b32  	%r73, %r74, 3;
	setp.eq.s32 	%p32, %r73, 0;
	@%p32 bra 	$L__BB3_47;
	setp.eq.s32 	%p33, %r73, 1;
	@%p33 bra 	$L__BB3_44;
	ld.u64 	%rd135, [%rd9];
	cvt.u64.u32 	%rd50, %r99;
	add.s64 	%rd136, %rd135, %rd50;
	ld.u8 	%rs74, [%rd136];
	add.s64 	%rd137, %rd50, %rd10;
	add.s64 	%rd51, %rd1, %rd137;
	ld.global.u8 	%rs75, [%rd51];
	and.b16  	%rs76, %rs75, %rs74;
	and.b16  	%rs77, %rs76, 255;
	setp.ne.s16 	%p34, %rs77, 0;
	selp.u16 	%rs78, 1, 0, %p34;
	ld.u64 	%rd138, [%rd11+8];
	add.s64 	%rd139, %rd138, %rd50;
	st.u8 	[%rd139], %rs78;
	ld.u64 	%rd185, [%rd11+8];
	add.s64 	%rd140, %rd185, %rd50;
	ld.u8 	%rs79, [%rd140];
	setp.ne.s16 	%p35, %rs79, 1;
	@%p35 bra 	$L__BB3_41;
	ld.u32 	%r75, [%rd12+4];
	add.s32 	%r76, %r75, 1;
	st.u32 	[%rd12+4], %r76;
	ld.u64 	%rd185, [%rd11+8];
$L__BB3_41:
	ld.u64 	%rd141, [%rd9];
	add.s64 	%rd142, %rd141, %rd50;
	ld.u8 	%rs80, [%rd142+1];
	ld.global.u8 	%rs81, [%rd51+1];
	and.b16  	%rs82, %rs81, %rs80;
	and.b16  	%rs83, %rs82, 255;
	setp.ne.s16 	%p36, %rs83, 0;
	selp.u16 	%rs84, 1, 0, %p36;
	add.s64 	%rd143, %rd185, %rd50;
	st.u8 	[%rd143+1], %rs84;
	ld.u64 	%rd144, [%rd11+8];
	add.s64 	%rd145, %rd144, %rd50;
	ld.u8 	%rs85, [%rd145+1];
	setp.ne.s16 	%p37, %rs85, 1;
	@%p37 bra 	$L__BB3_43;
	ld.u32 	%r77, [%rd12+4];
	add.s32 	%r78, %r77, 1;
	st.u32 	[%rd12+4], %r78;
$L__BB3_43:
	add.s32 	%r99, %r99, 2;
$L__BB3_44:
	and.b64  	%rd146, %rd2, 1;
	setp.eq.b64 	%p38, %rd146, 1;
	not.pred 	%p39, %p38;
	@%p39 bra 	$L__BB3_47;
	ld.u64 	%rd147, [%rd9];
	cvt.u64.u32 	%rd148, %r99;
	add.s64 	%rd149, %rd147, %rd148;
	ld.u8 	%rs86, [%rd149];
	add.s64 	%rd150, %rd148, %rd10;
	add.s64 	%rd151, %rd1, %rd150;
	ld.global.u8 	%rs87, [%rd151];
	and.b16  	%rs88, %rs87, %rs86;
	and.b16  	%rs89, %rs88, 255;
	setp.ne.s16 	%p40, %rs89, 0;
	selp.u16 	%rs90, 1, 0, %p40;
	ld.u64 	%rd152, [%rd11+8];
	add.s64 	%rd153, %rd152, %rd148;
	st.u8 	[%rd153], %rs90;
	ld.u64 	%rd154, [%rd11+8];
	add.s64 	%rd155, %rd154, %rd148;
	ld.u8 	%rs91, [%rd155];
	setp.ne.s16 	%p41, %rs91, 1;
	@%p41 bra 	$L__BB3_47;
	ld.u32 	%r79, [%rd12+4];
	add.s32 	%r80, %r79, 1;
	st.u32 	[%rd12+4], %r80;
$L__BB3_47:
	ld.u32 	%r21, [%rd12+4];
	setp.lt.s32 	%p42, %r21, 1;
	setp.ge.s32 	%p43, %r12, %r2;
	or.pred  	%p44, %p42, %p43;
	@%p44 bra 	$L__BB3_49;
	mul.wide.s32 	%rd160, %r104, 4;
	add.s64 	%rd161, %rd67, %rd160;
	mov.b32 	%r102, 0;
	st.u32 	[%rd161+4], %r102;
	mov.u32 	%r104, %r12;
	bra.uni 	$L__BB3_52;
$L__BB3_49:
	cvt.u32.u64 	%r81, %rd2;
	setp.eq.s32 	%p45, %r12, %r2;
	selp.b32 	%r82, %r21, 0, %p45;
	add.s32 	%r95, %r95, %r82;
	ld.u32 	%r83, [%rd7];
	add.s32 	%r84, %r83, 1;
	st.u32 	[%rd7], %r84;
	mul.wide.s32 	%rd156, %r104, 4;
	add.s64 	%rd157, %rd67, %rd156;
	ld.u32 	%r102, [%rd157];
	setp.ne.s32 	%p46, %r102, %r81;
	setp.lt.s32 	%p47, %r104, 3;
	or.pred  	%p48, %p47, %p46;
	@%p48 bra 	$L__BB3_52;
	mov.u32 	%r101, %r104;
$L__BB3_51:
	add.s32 	%r104, %r101, -1;
	mul.wide.u32 	%rd158, %r104, 4;
	add.s64 	%rd159, %rd67, %rd158;
	ld.u32 	%r86, [%rd159];
	add.s32 	%r102, %r86, 1;
	st.u32 	[%rd159], %r102;
	setp.eq.s32 	%p49, %r102, %r81;
	setp.gt.u32 	%p50, %r101, 3;
	and.pred  	%p51, %p50, %p49;
	mov.u32 	%r101, %r104;
	@%p51 bra 	$L__BB3_51;
$L__BB3_52:
	cvt.u32.u64 	%r92, %rd2;
	cvt.s64.s32 	%rd172, %r104;
	mul.wide.s32 	%rd166, %r104, 4;
	add.s64 	%rd7, %rd67, %rd166;
	setp.lt.s32 	%p58, %r102, %r92;
	@%p58 bra 	$L__BB3_3;
$L__BB3_53:
	ld.param.u64 	%rd170, [_Z14find_iterativePiPbS_S_S__param_4];
	cvta.to.global.u64 	%rd167, %rd170;
	mul.wide.s32 	%rd168, %r1, 4;
	add.s64 	%rd169, %rd167, %rd168;
	st.global.u32 	[%rd169], %r95;
$L__BB3_54:
	ret;

}


// ===== COMPILED SASS (sm_100) =====

	.target	sm_100

	.elftype	@"ET_EXEC"


//--------------------- .note.nv.tkinfo           --------------------------
	.section	.note.nv.tkinfo,"",@"SHT_NOTE"
	.sectionflags	@"SHF_NOTE_NV_TKINFO"
	.tkinfo
        /*0018*/ 	.word	0x00000002
        /*0030*/ 	.string	""
        /*0030*/ 	.string	"ptxas"
        /*0030*/ 	.string	"Cuda compilation tools, release 13.0, V13.0.88"
        /*0030*/ 	.string	"Build cuda_13.0.r13.0/compiler.36424714_0"
        /*0030*/ 	.string	"-arch sm_100 -m 64 "



//--------------------- .note.nv.cuinfo           --------------------------
	.section	.note.nv.cuinfo,"",@"SHT_NOTE"
	.sectionflags	@"SHF_NOTE_NV_CUINFO"
        /*0018*/ 	.short	0x0002
        /*001a*/ 	.short	0x0064
        /*001c*/ 	.short	0x0082
	.zero		2


//--------------------- .nv.info                  --------------------------
	.section	.nv.info,"",@"SHT_CUDA_INFO"
	.align	4


	//----- nvinfo : EIATTR_REGCOUNT
	.align		4
        /*0000*/ 	.byte	0x04, 0x2f
        /*0002*/ 	.short	(.L_4 - .L_3)
	.align		4
.L_3:
        /*0004*/ 	.word	index@(_Z6degreePiS_S_S_i)
        /*0008*/ 	.word	0x00000010


	//----- nvinfo : EIATTR_FRAME_SIZE
	.align		4
.L_4:
        /*000c*/ 	.byte	0x04, 0x11
        /*000e*/ 	.short	(.L_6 - .L_5)
	.align		4
.L_5:
        /*0010*/ 	.word	index@(_Z6degreePiS_S_S_i)
        /*0014*/ 	.word	0x00000000


	//----- nvinfo : EIATTR_REGCOUNT
	.align		4
.L_6:
        /*0018*/ 	.byte	0x04, 0x2f
        /*001a*/ 	.short	(.L_8 - .L_7)
	.align		4
.L_7:
        /*001c*/ 	.word	index@(_Z10prefix_sumPii)
        /*0020*/ 	.word	0x00000020


	//----- nvinfo : EIATTR_FRAME_SIZE
	.align		4
.L_8:
        /*0024*/ 	.byte	0x04, 0x11
        /*0026*/ 	.short	(.L_10 - .L_9)
	.align		4
.L_9:
        /*0028*/ 	.word	index@(_Z10prefix_sumPii)
        /*002c*/ 	.word	0x00000000


	//----- nvinfo : EIATTR_REGCOUNT
	.align		4
.L_10:
        /*0030*/ 	.byte	0x04, 0x2f
        /*0032*/ 	.short	(.L_12 - .L_11)
	.align		4
.L_11:
        /*0034*/ 	.word	index@(_Z3adjPiS_S_S_S_i)
        /*0038*/ 	.word	0x00000018


	//----- nvinfo : EIATTR_FRAME_SIZE
	.align		4
.L_12:
        /*003c*/ 	.byte	0x04, 0x11
        /*003e*/ 	.short	(.L_14 - .L_13)
	.align		4
.L_13:
        /*0040*/ 	.word	index@(_Z3adjPiS_S_S_S_i)
        /*0044*/ 	.word	0x00000000


	//----- nvinfo : EIATTR_REGCOUNT
	.align		4
.L_14:
        /*0048*/ 	.byte	0x04, 0x2f
        /*004a*/ 	.short	(.L_16 - .L_15)
	.align		4
.L_15:
        /*004c*/ 	.word	index@(_Z14find_iterativePiPbS_S_S_)
        /*0050*/ 	.word	0x00000028


	//----- nvinfo : EIATTR_FRAME_SIZE
	.align		4
.L_16:
        /*0054*/ 	.byte	0x04, 0x11
        /*0056*/ 	.short	(.L_18 - .L_17)
	.align		4
.L_17:
        /*0058*/ 	.word	index@(_Z14find_iterativePiPbS_S_S_)
        /*005c*/ 	.word	0x00000000


	//----- nvinfo : EIATTR_MIN_STACK_SIZE
	.align		4
.L_18:
        /*0060*/ 	.byte	0x04, 0x12
        /*0062*/ 	.short	(.L_20 - .L_19)
	.align		4
.L_19:
        /*0064*/ 	.word	index@(_Z14find_iterativePiPbS_S_S_)
        /*0068*/ 	.word	0x00000000


	//----- nvinfo : EIATTR_MIN_STACK_SIZE
	.align		4
.L_20:
        /*006c*/ 	.byte	0x04, 0x12
        /*006e*/ 	.short	(.L_22 - .L_21)
	.align		4
.L_21:
        /*0070*/ 	.word	index@(_Z3adjPiS_S_S_S_i)
        /*0074*/ 	.word	0x00000000


	//----- nvinfo : EIATTR_MIN_STACK_SIZE
	.align		4
.L_22:
        /*0078*/ 	.byte	0x04, 0x12
        /*007a*/ 	.short	(.L_24 - .L_23)
	.align		4
.L_23:
        /*007c*/ 	.word	index@(_Z10prefix_sumPii)
        /*0080*/ 	.word	0x00000000


	//----- nvinfo : EIATTR_MIN_STACK_SIZE
	.align		4
.L_24:
        /*0084*/ 	.byte	0x04, 0x12
        /*0086*/ 	.short	(.L_26 - .L_25)
	.align		4
.L_25:
        /*0088*/ 	.word	index@(_Z6degreePiS_S_S_i)
        /*008c*/ 	.word	0x00000000
.L_26:


//--------------------- .nv.compat                --------------------------
	.section	.nv.compat,"",@"SHT_CUDA_COMPAT_INFO"
	.align	4
        /*0000*/ 	.byte	0x02, 0x09, 0x00, 0x00, 0x02, 0x02, 0x01, 0x00, 0x02, 0x05, 0x05, 0x00, 0x03, 0x07, 0x01, 0x01
        /*0010*/ 	.byte	0x02, 0x03, 0x00, 0x00, 0x02, 0x06, 0x01, 0x00, 0x04, 0x0b, 0x08, 0x00, 0x09, 0x00, 0x00, 0x00
        /*0020*/ 	.byte	0x00, 0x00, 0x00, 0x00


//--------------------- .nv.info._Z14find_iterativePiPbS_S_S_ --------------------------
	.section	.nv.info._Z14find_iterativePiPbS_S_S_,"",@"SHT_CUDA_INFO"
	.sectionflags	@""
	.align	4


	//----- nvinfo : EIATTR_CUDA_API_VERSION
	.align		4
        /*0000*/ 	.byte	0x04, 0x37
        /*0002*/ 	.short	(.L_28 - .L_27)
.L_27:
        /*0004*/ 	.word	0x00000082


	//----- nvinfo : EIATTR_KPARAM_INFO
	.align		4
.L_28:
        /*0008*/ 	.byte	0x04, 0x17
        /*000a*/ 	.short	(.L_30 - .L_29)
.L_29:
        /*000c*/ 	.word	0x00000000
        /*0010*/ 	.short	0x0004
        /*0012*/ 	.short	0x0020
        /*0014*/ 	.byte	0x00, 0xf5, 0x21, 0x00


	//----- nvinfo : EIATTR_KPARAM_INFO
	.align		4
.L_30:
        /*0018*/ 	.byte	0x04, 0x17
        /*001a*/ 	.short	(.L_32 - .L_31)
.L_31:
        /*001c*/ 	.word	0x00000000
        /*0020*/ 	.short	0x0003
        /*0022*/ 	.short	0x0018
        /*0024*/ 	.byte	0x00, 0xf5, 0x21, 0x00


	//----- nvinfo : EIATTR_KPARAM_INFO
	.align		4
.L_32:
        /*0028*/ 	.byte	0x04, 0x17
        /*002a*/ 	.short	(.L_34 - .L_33)
.L_33:
        /*002c*/ 	.word	0x00000000
        /*0030*/ 	.short	0x0002
        /*0032*/ 	.short	0x0010
        /*0034*/ 	.byte	0x00, 0xf5, 0x21, 0x00


	//----- nvinfo : EIATTR_KPARAM_INFO
	.align		4
.L_34:
        /*0038*/ 	.byte	0x04, 0x17
        /*003a*/ 	.short	(.L_36 - .L_35)
.L_35:
        /*003c*/ 	.word	0x00000000
        /*0040*/ 	.short	0x0001
        /*0042*/ 	.short	0x0008
        /*0044*/ 	.byte	0x00, 0xf5, 0x21, 0x00


	//----- nvinfo : EIATTR_KPARAM_INFO
	.align		4
.L_36:
        /*0048*/ 	.byte	0x04, 0x17
        /*004a*/ 	.short	(.L_38 - .L_37)
.L_37:
        /*004c*/ 	.word	0x00000000
        /*0050*/ 	.short	0x0000
        /*0052*/ 	.short	0x0000
        /*0054*/ 	.byte	0x00, 0xf5, 0x21, 0x00


	//----- nvinfo : EIATTR_SPARSE_MMA_MASK
	.align		4
.L_38:
        /*0058*/ 	.byte	0x03, 0x50
        /*005a*/ 	.short	0x0000


	//----- nvinfo : EIATTR_MAXREG_COUNT
	.align		4
        /*005c*/ 	.byte	0x03, 0x1b
        /*005e*/ 	.short	0x00ff


	//----- nvinfo : EIATTR_EXTERNS
	.align		4
        /*0060*/ 	.byte	0x04, 0x0f
        /*0062*/ 	.short	(.L_40 - .L_39)


	//   ....[0]....
	.align		4
.L_39:
        /*0064*/ 	.word	index@(malloc)


	//----- nvinfo : EIATTR_MERCURY_ISA_VERSION
	.align		4
.L_40:
        /*0068*/ 	.byte	0x03, 0x5f
        /*006a*/ 	.short	0x0101


	//----- nvinfo : EIATTR_VRC_CTA_INIT_COUNT
	.align		4
        /*006c*/ 	.byte	0x02, 0x4a
	.zero		1
	.zero		1


	//----- nvinfo : EIATTR_SYSCALL_OFFSETS
	.align		4
        /*0070*/ 	.byte	0x04, 0x46
        /*0072*/ 	.short	(.L_42 - .L_41)


	//   ....[0]....
.L_41:
        /*0074*/ 	.word	0x00000110


	//   ....[1]....
        /*0078*/ 	.word	0x00000190


	//   ....[2]....
        /*007c*/ 	.word	0x00000200


	//   ....[3]....
        /*0080*/ 	.word	0x000005a0


	//   ....[4]....
        /*0084*/ 	.word	0x00000620


	//----- nvinfo : EIATTR_EXIT_INSTR_OFFSETS
	.align		4
.L_42:
        /*0088*/ 	.byte	0x04, 0x1c
        /*008a*/ 	.short	(.L_44 - .L_43)


	//   ....[0]....
.L_43:
        /*008c*/ 	.word	0x00000090


	//   ....[1]....
        /*0090*/ 	.word	0x00001e30


	//----- nvinfo : EIATTR_CRS_STACK_SIZE
	.align		4
.L_44:
        /*0094*/ 	.byte	0x04, 0x1e
        /*0096*/ 	.short	(.L_46 - .L_45)
.L_45:
        /*0098*/ 	.word	0x00000000


	//----- nvinfo : EIATTR_CBANK_PARAM_SIZE
	.align		4
.L_46:
        /*009c*/ 	.byte	0x03, 0x19
        /*009e*/ 	.short	0x0028


	//----- nvinfo : EIATTR_PARAM_CBANK
	.align		4
        /*00a0*/ 	.byte	0x04, 0x0a
        /*00a2*/ 	.short	(.L_48 - .L_47)
	.align		4
.L_47:
        /*00a4*/ 	.word	index@(.nv.constant0._Z14find_iterativePiPbS_S_S_)
        /*00a8*/ 	.short	0x0380
        /*00aa*/ 	.short	0x0028


	//----- nvinfo : EIATTR_SW_WAR
	.align		4
.L_48:
        /*00ac*/ 	.byte	0x04, 0x36
        /*00ae*/ 	.short	(.L_50 - .L_49)
.L_49:
        /*00b0*/ 	.word	0x00000008
.L_50:


//--------------------- .nv.info._Z3adjPiS_S_S_S_i --------------------------
	.section	.nv.info._Z3adjPiS_S_S_S_i,"",@"SHT_CUDA_INFO"
	.sectionflags	@""
	.align	4


	//----- nvinfo : EIATTR_CUDA_API_VERSION
	.align		4
        /*0000*/ 	.byte	0x04, 0x37
        /*0002*/ 	.short	(.L_52 - .L_51)
.L_51:
        /*0004*/ 	.word	0x00000082


	//----- nvinfo : EIATTR_KPARAM_INFO
	.align		4
.L_52:
        /*0008*/ 	.byte	0x04, 0x17
        /*000a*/ 	.short	(.L_54 - .L_53)
.L_53:
        /*000c*/ 	.word	0x00000000
        /*0010*/ 	.short	0x0005
        /*0012*/ 	.short	0x0028
        /*0014*/ 	.byte	0x00, 0xf0, 0x11, 0x00


	//----- nvinfo : EIATTR_KPARAM_INFO
	.align		4
.L_54:
        /*0018*/ 	.byte	0x04, 0x17
        /*001a*/ 	.short	(.L_56 - .L_55)
.L_55:
        /*001c*/ 	.word	0x00000000
        /*0020*/ 	.short	0x0004
        /*0022*/ 	.short	0x0020
        /*0024*/ 	.byte	0x00, 0xf5, 0x21, 0x00


	//----- nvinfo : EIATTR_KPARAM_INFO
	.align		4
.L_56:
        /*0028*/ 	.byte	0x04, 0x17
        /*002a*/ 	.short	(.L_58 - .L_57)
.L_57:
        /*002c*/ 	.word	0x00000000
        /*0030*/ 	.short	0x0003
        /*0032*/ 	.short	0x0018
        /*0034*/ 	.byte	0x00, 0xf5, 0x21, 0x00


	//----- nvinfo : EIATTR_KPARAM_INFO
	.align		4
.L_58:
        /*0038*/ 	.byte	0x04, 0x17
        /*003a*/ 	.short	(.L_60 - .L_59)
.L_59:
        /*003c*/ 	.word	0x00000000
        /*0040*/ 	.short	0x0002
        /*0042*/ 	.short	0x0010
        /*0044*/ 	.byte	0x00, 0xf5, 0x21, 0x00


	//----- nvinfo : EIATTR_KPARAM_INFO
	.align		4
.L_60:
        /*0048*/ 	.byte	0x04, 0x17
        /*004a*/ 	.short	(.L_62 - .L_61)
.L_61:
        /*004c*/ 	.word	0x00000000
        /*0050*/ 	.short	0x0001
        /*0052*/ 	.short	0x0008
        /*0054*/ 	.byte	0x00, 0xf5, 0x21, 0x00


	//----- nvinfo : EIATTR_KPARAM_INFO
	.align		4
.L_62:
        /*0058*/ 	.byte	0x04, 0x17
        /*005a*/ 	.short	(.L_64 - .L_63)
.L_63:
        /*005c*/ 	.word	0x00000000
        /*0060*/ 	.short	0x0000
        /*0062*/ 	.short	0x0000
        /*0064*/ 	.byte	0x00, 0xf5, 0x21, 0x00


	//----- nvinfo : EIATTR_SPARSE_MMA_MASK
	.align		4
.L_64:
        /*0068*/ 	.byte	0x03, 0x50
        /*006a*/ 	.short	0x0000


	//----- nvinfo : EIATTR_MAXREG_COUNT
	.align		4
        /*006c*/ 	.byte	0x03, 0x1b
        /*006e*/ 	.short	0x00ff


	//----- nvinfo : EIATTR_EXTERNS
	.align		4
        /*0070*/ 	.byte	0x04, 0x0f
        /*0072*/ 	.short	(.L_66 - .L_65)


	//   ....[0]....
	.align		4
.L_65:
        /*0074*/ 	.word	index@(__assertfail)


	//----- nvinfo : EIATTR_MERCURY_ISA_VERSION
	.align		4
.L_66:
        /*0078*/ 	.byte	0x03, 0x5f
        /*007a*/ 	.short	0x0101


	//----- nvinfo : EIATTR_VRC_CTA_INIT_COUNT
	.align		4
        /*007c*/ 	.byte	0x02, 0x4a
	.zero		1
	.zero		1


	//----- nvinfo : EIATTR_SYSCALL_OFFSETS
	.align		4
        /*0080*/ 	.byte	0x04, 0x46
        /*0082*/ 	.short	(.L_68 - .L_67)


	//   ....[0]....
.L_67:
        /*0084*/ 	.word	0x00000290


	//----- nvinfo : EIATTR_EXIT_INSTR_OFFSETS
	.align		4
.L_68:
        /*0088*/ 	.byte	0x04, 0x1c
        /*008a*/ 	.short	(.L_70 - .L_69)


	//   ....[0]....
.L_69:
        /*008c*/ 	.word	0x00000070


	//   ....[1]....
        /*0090*/ 	.word	0x000002e0


	//----- nvinfo : EIATTR_CRS_STACK_SIZE
	.align		4
.L_70:
        /*0094*/ 	.byte	0x04, 0x1e
        /*0096*/ 	.short	(.L_72 - .L_71)
.L_71:
        /*0098*/ 	.word	0x00000000


	//----- nvinfo : EIATTR_CBANK_PARAM_SIZE
	.align		4
.L_72:
        /*009c*/ 	.byte	0x03, 0x19
        /*009e*/ 	.short	0x002c


	//----- nvinfo : EIATTR_PARAM_CBANK
	.align		4
        /*00a0*/ 	.byte	0x04, 0x0a
        /*00a2*/ 	.short	(.L_74 - .L_73)
	.align		4
.L_73:
        /*00a4*/ 	.word	index@(.nv.constant0._Z3adjPiS_S_S_S_i)
        /*00a8*/ 	.short	0x0380
        /*00aa*/ 	.short	0x002c


	//----- nvinfo : EIATTR_SW_WAR
	.align		4
.L_74:
        /*00ac*/ 	.byte	0x04, 0x36
        /*00ae*/ 	.short	(.L_76 - .L_75)
.L_75:
        /*00b0*/ 	.word	0x00000008
.L_76:


//--------------------- .nv.info._Z10prefix_sumPii --------------------------
	.section	.nv.info._Z10prefix_sumPii,"",@"SHT_CUDA_INFO"
	.sectionflags	@""
	.align	4


	//----- nvinfo : EIATTR_CUDA_API_VERSION
	.align		4
        /*0000*/ 	.byte	0x04, 0x37
        /*0002*/ 	.short	(.L_78 - .L_77)
.L_77:
        /*0004*/ 	.word	0x00000082


	//----- nvinfo : EIATTR_KPARAM_INFO
	.align		4
.L_78:
        /*0008*/ 	.byte	0x04, 0x17
        /*000a*/ 	.short	(.L_80 - .L_79)
.L_79:
        /*000c*/ 	.word	0x00000000
        /*0010*/ 	.short	0x0001
        /*0012*/ 	.short	0x0008
        /*0014*/ 	.byte	0x00, 0xf0, 0x11, 0x00


	//----- nvinfo : EIATTR_KPARAM_INFO
	.align		4
.L_80:
        /*0018*/ 	.byte	0x04, 0x17
        /*001a*/ 	.short	(.L_82 - .L_81)
.L_81:
        /*001c*/ 	.word	0x00000000
        /*0020*/ 	.short	0x0000
        /*0022*/ 	.short	0x0000
        /*0024*/ 	.byte	0x00, 0xf5, 0x21, 0x00


	//----- nvinfo : EIATTR_SPARSE_MMA_MASK
	.align		4
.L_82:
        /*0028*/ 	.byte	0x03, 0x50
        /*002a*/ 	.short	0x0000


	//----- nvinfo : EIATTR_MAXREG_COUNT
	.align		4
        /*002c*/ 	.byte	0x03, 0x1b
        /*002e*/ 	.short	0x00ff


	//----- nvinfo : EIATTR_MERCURY_ISA_VERSION
	.align		4
        /*0030*/ 	.byte	0x03, 0x5f
        /*0032*/ 	.short	0x0101


	//----- nvinfo : EIATTR_VRC_CTA_INIT_COUNT
	.align		4
        /*0034*/ 	.byte	0x02, 0x4a
	.zero		1
	.zero		1


	//----- nvinfo : EIATTR_EXIT_INSTR_OFFSETS
	.align		4
        /*0038*/ 	.byte	0x04, 0x1c
        /*003a*/ 	.short	(.L_84 - .L_83)


	//   ....[0]....
.L_83:
        /*003c*/ 	.word	0x00000030


	//   ....[1]....
        /*0040*/ 	.word	0x000004f0


	//   ....[2]....
        /*0044*/ 	.word	0x00000830


	//   ....[3]....
        /*0048*/ 	.word	0x000009f0


	//   ....[4]....
        /*004c*/ 	.word	0x00000b40


	//----- nvinfo : EIATTR_CBANK_PARAM_SIZE
	.align		4
.L_84:
        /*0050*/ 	.byte	0x03, 0x19
        /*0052*/ 	.short	0x000c


	//----- nvinfo : EIATTR_PARAM_CBANK
	.align		4
        /*0054*/ 	.byte	0x04, 0x0a
        /*0056*/ 	.short	(.L_86 - .L_85)
	.align		4
.L_85:
        /*0058*/ 	.word	index@(.nv.constant0._Z10prefix_sumPii)
        /*005c*/ 	.short	0x0380
        /*005e*/ 	.short	0x000c


	//----- nvinfo : EIATTR_SW_WAR
	.align		4
.L_86:
        /*0060*/ 	.byte	0x04, 0x36
        /*0062*/ 	.short	(.L_88 - .L_87)
.L_87:
        /*0064*/ 	.word	0x00000008
.L_88:


//--------------------- .nv.info._Z6degreePiS_S_S_i --------------------------
	.section	.nv.info._Z6degreePiS_S_S_i,"",@"SHT_CUDA_INFO"
	.sectionflags	@""
	.align	4


	//----- nvinfo : EIATTR_CUDA_API_VERSION
	.align		4
        /*0000*/ 	.byte	0x04, 0x37
        /*0002*/ 	.short	(.L_90 - .L_89)
.L_89:
        /*0004*/ 	.word	0x00000082


	//----- nvinfo : EIATTR_KPARAM_INFO
	.align		4
.L_90:
        /*0008*/ 	.byte	0x04, 0x17
        /*000a*/ 	.short	(.L_92 - .L_91)
.L_91:
        /*000c*/ 	.word	0x00000000
        /*0010*/ 	.short	0x0004
        /*0012*/ 	.short	0x0020
        /*0014*/ 	.byte	0x00, 0xf0, 0x11, 0x00


	//----- nvinfo : EIATTR_KPARAM_INFO
	.align		4
.L_92:
        /*0018*/ 	.byte	0x04, 0x17
        /*001a*/ 	.short	(.L_94 - .L_93)
.L_93:
        /*001c*/ 	.word	0x00000000
        /*0020*/ 	.short	0x0003
        /*0022*/ 	.short	0x0018
        /*0024*/ 	.byte	0x00, 0xf5, 0x21, 0x00


	//----- nvinfo : EIATTR_KPARAM_INFO
	.align		4
.L_94:
        /*0028*/ 	.byte	0x04, 0x17
        /*002a*/ 	.short	(.L_96 - .L_95)
.L_95:
        /*002c*/ 	.word	0x00000000
        /*0030*/ 	.short	0x0002
        /*0032*/ 	.short	0x0010
        /*0034*/ 	.byte	0x00, 0xf5, 0x21, 0x00


	//----- nvinfo : EIATTR_KPARAM_INFO
	.align		4
.L_96:
        /*0038*/ 	.byte	0x04, 0x17
        /*003a*/ 	.short	(.L_98 - .L_97)
.L_97:
        /*003c*/ 	.word	0x00000000
        /*0040*/ 	.short	0x0001
        /*0042*/ 	.short	0x0008
        /*0044*/ 	.byte	0x00, 0xf5, 0x21, 0x00


	//----- nvinfo : EIATTR_KPARAM_INFO
	.align		4
.L_98:
        /*0048*/ 	.byte	0x04, 0x17
        /*004a*/ 	.short	(.L_100 - .L_99)
.L_99:
        /*004c*/ 	.word	0x00000000
        /*0050*/ 	.short	0x0000
        /*0052*/ 	.short	0x0000
        /*0054*/ 	.byte	0x00, 0xf5, 0x21, 0x00


	//----- nvinfo : EIATTR_SPARSE_MMA_MASK
	.align		4
.L_100:
        /*0058*/ 	.byte	0x03, 0x50
        /*005a*/ 	.short	0x0000


	//----- nvinfo : EIATTR_MAXREG_COUNT
	.align		4
        /*005c*/ 	.byte	0x03, 0x1b
        /*005e*/ 	.short	0x00ff


	//----- nvinfo : EIATTR_MERCURY_ISA_VERSION
	.align		4
        /*0060*/ 	.byte	0x03, 0x5f
        /*0062*/ 	.short	0x0101


	//----- nvinfo : EIATTR_VRC_CTA_INIT_COUNT
	.align		4
        /*0064*/ 	.byte	0x02, 0x4a
	.zero		1
	.zero		1


	//----- nvinfo : EIATTR_EXIT_INSTR_OFFSETS
	.align		4
        /*0068*/ 	.byte	0x04, 0x1c
        /*006a*/ 	.short	(.L_102 - .L_101)


	//   ....[0]....
.L_101:
        /*006c*/ 	.word	0x00000070


	//   ....[1]....
        /*0070*/ 	.word	0x00000180


	//----- nvinfo : EIATTR_CBANK_PARAM_SIZE
	.align		4
.L_102:
        /*0074*/ 	.byte	0x03, 0x19
        /*0076*/ 	.short	0x0024


	//----- nvinfo : EIATTR_PARAM_CBANK
	.align		4
        /*0078*/ 	.byte	0x04, 0x0a
        /*007a*/ 	.short	(.L_104 - .L_103)
	.align		4
.L_103:
        /*007c*/ 	.word	index@(.nv.constant0._Z6degreePiS_S_S_i)
        /*0080*/ 	.short	0x0380
        /*0082*/ 	.short	0x0024


	//----- nvinfo : EIATTR_SW_WAR
	.align		4
.L_104:
        /*0084*/ 	.byte	0x04, 0x36
        /*0086*/ 	.short	(.L_106 - .L_105)
.L_105:
        /*0088*/ 	.word	0x00000008
.L_106:


//--------------------- .nv.callgraph             --------------------------
	.section	.nv.callgraph,"",@"SHT_CUDA_CALLGRAPH"
	.align	4
	.sectionentsize	8
	.align		4
        /*0000*/ 	.word	0x00000000
	.align		4
        /*0004*/ 	.word	0xffffffff
	.align		4
        /*0008*/ 	.word	index@(_Z14find_iterativePiPbS_S_S_)
	.align		4
        /*000c*/ 	.word	index@(malloc)
	.align		4
        /*0010*/ 	.word	index@(_Z3adjPiS_S_S_S_i)
	.align		4
        /*0014*/ 	.word	index@(__assertfail)
	.align		4
        /*0018*/ 	.word	0x00000000
	.align		4
        /*001c*/ 	.word	0xfffffffe
	.align		4
        /*0020*/ 	.word	0x00000000
	.align		4
        /*0024*/ 	.word	0xfffffffd
	.align		4
        /*0028*/ 	.word	0x00000000
	.align		4
        /*002c*/ 	.word	0xfffffffc


//--------------------- .nv.constant4             --------------------------
	.section	.nv.constant4,"a",@progbits
	.align	8
	.align		8
.nv.constant4:
        /*0000*/ 	.dword	malloc
	.align		8
        /*0008*/ 	.dword	__unnamed_1
	.align		8
        /*0010*/ 	.dword	$str
	.align		8
        /*0018*/ 	.dword	$str$1
	.align		8
        /*0020*/ 	.dword	__assertfail


//--------------------- .text._Z14find_iterativePiPbS_S_S_ --------------------------
	.section	.text._Z14find_iterativePiPbS_S_S_,"ax",@progbits
	.align	128
        .global         _Z14find_iterativePiPbS_S_S_
        .type           _Z14find_iterativePiPbS_S_S_,@function
        .size           _Z14find_iterativePiPbS_S_S_,(.L_x_34 - _Z14find_iterativePiPbS_S_S_)
        .other          _Z14find_iterativePiPbS_S_S_,@"STO_CUDA_ENTRY STV_DEFAULT"
_Z14find_iterativePiPbS_S_S_:
.text._Z14find_iterativePiPbS_S_S_:
[----:B------:R-:W0:Y:S08]  /*0000*/  LDC R1, c[0x0][0x37c] ;  /* 0x0000df00ff017b82 */ /* 0x000e300000000800 */
[----:B------:R-:W1:Y:S01]  /*0010*/  LDC.64 R2, c[0x0][0x398] ;  /* 0x0000e600ff027b82 */ /* 0x000e620000000a00 */
[----:B------:R-:W1:Y:S02]  /*0020*/  LDCU.64 UR36, c[0x0][0x358] ;  /* 0x00006b00ff2477ac */ /* 0x000e640008000a00 */
[----:B-1----:R-:W2:Y:S05]  /*0030*/  LDG.E R2, desc[UR36][R2.64] ;  /* 0x0000002402027981 */ /* 0x002eaa000c1e1900 */
[----:B------:R-:W1:Y:S01]  /*0040*/  S2UR UR4, SR_CTAID.X ;  /* 0x00000000000479c3 */ /* 0x000e620000002500 */
[----:B------:R-:W1:Y:S07]  /*0050*/  S2R R0, SR_TID.X ;  /* 0x0000000000007919 */ /* 0x000e6e0000002100 */
[----:B------:R-:W1:Y:S02]  /*0060*/  LDC R29, c[0x0][0x360] ;  /* 0x0000d800ff1d7b82 */ /* 0x000e640000000800 */
[----:B-1----:R-:W-:-:S05]  /*0070*/  IMAD R29, R29, UR4, R0 ;  /* 0x000000041d1d7c24 */ /* 0x002fca000f8e0200 */
[----:B--2---:R-:W-:-:S13]  /*0080*/  ISETP.GE.AND P0, PT, R29, R2, PT ;  /* 0x000000021d00720c */ /* 0x004fda0003f06270 */
[----:B0-----:R-:W-:Y:S05]  /*0090*/  @P0 EXIT ;  /* 0x000000000000094d */ /* 0x001fea0003800000 */
[----:B------:R-:W0:Y:S02]  /*00a0*/  LDC.64 R6, c[0x0][0x380] ;  /* 0x0000e000ff067b82 */ /* 0x000e240000000a00 */
[----:B0-----:R-:W2:Y:S01]  /*00b0*/  LDG.E R28, desc[UR36][R6.64] ;  /* 0x00000024061c7981 */ /* 0x001ea2000c1e1900 */
[----:B------:R-:W-:-:S05]  /*00c0*/  MOV R18, 0x0 ;  /* 0x0000000000127802 */ /* 0x000fca0000000f00 */
[----:B------:R0:W1:Y:S01]  /*00d0*/  LDC.64 R8, c[0x4][R18] ;  /* 0x0100000012087b82 */ /* 0x0000620000000a00 */
[----:B--2---:R-:W-:-:S04]  /*00e0*/  VIADD R16, R28, 0x1 ;  /* 0x000000011c107836 */ /* 0x004fc80000000000 */
[----:B01----:R-:W-:-:S07]  /*00f0*/  IMAD.WIDE R4, R16, 0x8, RZ ;  /* 0x0000000810047825 */ /* 0x003fce00078e02ff */
[----:B------:R-:W-:-:S07]  /*0100*/  LEPC R20, `(.L_x_0) ;  /* 0x000000001014794e */ /* 0x000fce0000000000 */
[----:B------:R-:W-:Y:S05]  /*0110*/  CALL.ABS.NOINC R8 ;  /* 0x0000000008007343 */ /* 0x000fea0003c00000 */
.L_x_0:
[----:B------:R0:W1:Y:S01]  /*0120*/  LDC.64 R6, c[0x4][R18] ;  /* 0x0100000012067b82 */ /* 0x0000620000000a00 */
[----:B------:R-:W-:-:S04]  /*0130*/  IMAD.WIDE R16, R16, 0x4, RZ ;  /* 0x0000000410107825 */ /* 0x000fc800078e02ff */
[----:B------:R-:W-:Y:S02]  /*0140*/  IMAD.MOV.U32 R24, RZ, RZ, R4 ;  /* 0x000000ffff187224 */ /* 0x000fe400078e0004 */
[----:B------:R-:W-:Y:S02]  /*0150*/  IMAD.MOV.U32 R25, RZ, RZ, R5 ;  /* 0x000000ffff197224 */ /* 0x000fe400078e0005 */
[----:B------:R-:W-:Y:S02]  /*0160*/  IMAD.MOV.U32 R4, RZ, RZ, R16 ;  /* 0x000000ffff047224 */ /* 0x000fe400078e0010 */
[----:B0-----:R-:W-:-:S07]  /*0170*/  IMAD.MOV.U32 R5, RZ, RZ, R17 ;  /* 0x000000ffff057224 */ /* 0x001fce00078e0011 */
[----:B------:R-:W-:-:S07]  /*0180*/  LEPC R20, `(.L_x_1) ;  /* 0x000000001014794e */ /* 0x000fce0000000000 */
[----:B-1----:R-:W-:Y:S05]  /*0190*/  CALL.ABS.NOINC R6 ;  /* 0x0000000006007343 */ /* 0x002fea0003c00000 */
.L_x_1:
[----:B------:R0:W1:Y:S01]  /*01a0*/  LDC.64 R6, c[0x4][R18] ;  /* 0x0100000012067b82 */ /* 0x0000620000000a00 */
[----:B------:R-:W-:Y:S02]  /*01b0*/  IMAD.MOV.U32 R19, RZ, RZ, R5 ;  /* 0x000000ffff137224 */ /* 0x000fe400078e0005 */
[----:B------:R-:W-:Y:S02]  /*01c0*/  IMAD.MOV.U32 R5, RZ, RZ, R17 ;  /* 0x000000ffff057224 */ /* 0x000fe400078e0011 */
[----:B0-----:R-:W-:Y:S02]  /*01d0*/  IMAD.MOV.U32 R18, RZ, RZ, R4 ;  /* 0x000000ffff127224 */ /* 0x001fe400078e0004 */
[----:B------:R-:W-:-:S07]  /*01e0*/  IMAD.MOV.U32 R4, RZ, RZ, R16 ;  /* 0x000000ffff047224 */ /* 0x000fce00078e0010 */
[----:B------:R-:W-:-:S07]  /*01f0*/  LEPC R20, `(.L_x_2) ;  /* 0x000000001014794e */ /* 0x000fce0000000000 */
[----:B-1----:R-:W-:Y:S05]  /*0200*/  CALL.ABS.NOINC R6 ;  /* 0x0000000006007343 */ /* 0x002fea0003c00000 */
.L_x_2:
[----:B------:R-:W0:Y:S01]  /*0210*/  LDCU.64 UR4, c[0x0][0x388] ;  /* 0x00007100ff0477ac */ /* 0x000e220008000a00 */
[----:B------:R-:W-:Y:S01]  /*0220*/  IMAD R0, R29, R2, RZ ;  /* 0x000000021d007224 */ /* 0x000fe200078e02ff */
[----:B------:R-:W-:Y:S01]  /*0230*/  IADD3 R26, P1, PT, R4, 0x8, RZ ;  /* 0x00000008041a7810 */ /* 0x000fe20007f3e0ff */
[----:B------:R-:W-:Y:S02]  /*0240*/  IMAD.MOV.U32 R16, RZ, RZ, R4 ;  /* 0x000000ffff107224 */ /* 0x000fe400078e0004 */
[--C-:B------:R-:W-:Y:S02]  /*0250*/  IMAD.MOV.U32 R17, RZ, RZ, R5.reuse ;  /* 0x000000ffff117224 */ /* 0x100fe400078e0005 */
[----:B------:R-:W-:Y:S02]  /*0260*/  IMAD.MOV.U32 R32, RZ, RZ, RZ ;  /* 0x000000ffff207224 */ /* 0x000fe400078e00ff */
[----:B------:R-:W-:Y:S01]  /*0270*/  IMAD.X R27, RZ, RZ, R5, P1 ;  /* 0x000000ffff1b7224 */ /* 0x000fe200008e0605 */
[----:B0-----:R-:W-:-:S04]  /*0280*/  IADD3 R6, P0, PT, R0, UR4, RZ ;  /* 0x0000000400067c10 */ /* 0x001fc8000ff1e0ff */
[----:B------:R-:W-:Y:S02]  /*0290*/  LEA.HI.X.SX32 R7, R0, UR5, 0x1, P0 ;  /* 0x0000000500077c11 */ /* 0x000fe400080f0eff */
[----:B------:R-:W-:-:S03]  /*02a0*/  ISETP.GE.AND P0, PT, R2, 0x1, PT ;  /* 0x000000010200780c */ /* 0x000fc60003f06270 */
[----:B------:R0:W-:Y:S04]  /*02b0*/  ST.E.64 desc[UR36][R24.64+0x10], R6 ;  /* 0x0000100618007985 */ /* 0x0001e8000c101b24 */
[----:B------:R0:W-:Y:S06]  /*02c0*/  ST.E desc[UR36][R16.64+0x8], RZ ;  /* 0x000008ff10007985 */ /* 0x0001ec000c101924 */
[----:B------:R-:W-:Y:S05]  /*02d0*/  @!P0 BRA `(.L_x_3) ;  /* 0x0000001800c88947 */ /* 0x000fea0003800000 */
[----:B------:R-:W-:Y:S01]  /*02e0*/  BSSY.RECONVERGENT B7, `(.L_x_3) ;  /* 0x00001b1000077945 */ /* 0x000fe20003800200 */
[----:B------:R-:W-:Y:S02]  /*02f0*/  IMAD.MOV.U32 R33, RZ, RZ, 0x2 ;  /* 0x00000002ff217424 */ /* 0x000fe400078e00ff */
[----:B0-----:R-:W-:Y:S02]  /*0300*/  IMAD.MOV.U32 R7, RZ, RZ, RZ ;  /* 0x000000ffff077224 */ /* 0x001fe400078e00ff */
[----:B------:R-:W-:Y:S02]  /*0310*/  IMAD.MOV.U32 R32, RZ, RZ, RZ ;  /* 0x000000ffff207224 */ /* 0x000fe400078e00ff */
[----:B------:R-:W-:Y:S02]  /*0320*/  IMAD.MOV.U32 R4, RZ, RZ, 0x2 ;  /* 0x00000002ff047424 */ /* 0x000fe400078e00ff */
[----:B------:R-:W-:-:S07]  /*0330*/  IMAD.MOV.U32 R5, RZ, RZ, 0x0 ;  /* 0x00000000ff057424 */ /* 0x000fce00078e00ff */
.L_x_22:
[----:B------:R-:W-:-:S04]  /*0340*/  LEA R22, P0, R4, R24, 0x3 ;  /* 0x0000001804167211 */ /* 0x000fc800078018ff */
[----:B------:R-:W-:-:S05]  /*0350*/  LEA.HI.X R23, R4, R25, R5, 0x3, P0 ;  /* 0x0000001904177211 */ /* 0x000fca00000f1c05 */
[----:B------:R-:W2:Y:S02]  /*0360*/  LD.E.64 R4, desc[UR36][R22.64] ;  /* 0x0000002416047980 */ /* 0x000ea4000c101b00 */
[----:B--2---:R-:W-:-:S04]  /*0370*/  IADD3 R4, P0, PT, R4, R7, RZ ;  /* 0x0000000704047210 */ /* 0x004fc80007f1e0ff */
[----:B------:R-:W-:-:S05]  /*0380*/  LEA.HI.X.SX32 R5, R7, R5, 0x1, P0 ;  /* 0x0000000507057211 */ /* 0x000fca00000f0eff */
[----:B------:R-:W2:Y:S01]  /*0390*/  LD.E.U8 R4, desc[UR36][R4.64] ;  /* 0x0000002404047980 */ /* 0x000ea2000c101100 */
[----:B------:R-:W-:Y:S01]  /*03a0*/  BSSY.RECONVERGENT B6, `(.L_x_4) ;  /* 0x000019c000067945 */ /* 0x000fe20003800200 */
[----:B--2---:R-:W-:-:S13]  /*03b0*/  ISETP.NE.AND P0, PT, R4, RZ, PT ;  /* 0x000000ff0400720c */ /* 0x004fda0003f05270 */
[----:B------:R-:W-:Y:S05]  /*03c0*/  @P0 BRA `(.L_x_5) ;  /* 0x0000000000580947 */ /* 0x000fea0003800000 */
[----:B------:R-:W-:Y:S02]  /*03d0*/  VIADD R3, R7, 0x1 ;  /* 0x0000000107037836 */ /* 0x000fe40000000000 */
[----:B------:R-:W-:-:S03]  /*03e0*/  IMAD.WIDE R4, R33, 0x4, R16 ;  /* 0x0000000421047825 */ /* 0x000fc600078e0210 */
[----:B------:R0:W-:Y:S04]  /*03f0*/  ST.E desc[UR36][R26.64], R3 ;  /* 0x000000031a007985 */ /* 0x0001e8000c101924 */
[----:B------:R-:W2:Y:S01]  /*0400*/  LD.E R7, desc[UR36][R4.64] ;  /* 0x0000002404077980 */ /* 0x000ea2000c101900 */
[----:B------:R-:W-:Y:S01]  /*0410*/  BSSY.RECONVERGENT B0, `(.L_x_6) ;  /* 0x0000010000007945 */ /* 0x000fe20003800200 */
[----:B--2---:R-:W-:-:S04]  /*0420*/  ISETP.NE.AND P0, PT, R7, R2, PT ;  /* 0x000000020700720c */ /* 0x004fc80003f05270 */
[----:B------:R-:W-:-:S13]  /*0430*/  ISETP.LT.OR P0, PT, R33, 0x3, P0 ;  /* 0x000000032100780c */ /* 0x000fda0000701670 */
[----:B0-----:R-:W-:Y:S05]  /*0440*/  @P0 BRA `(.L_x_7) ;  /* 0x0000000000300947 */ /* 0x001fea0003800000 */
[----:B------:R-:W-:-:S07]  /*0450*/  IMAD.MOV.U32 R0, RZ, RZ, R33 ;  /* 0x000000ffff007224 */ /* 0x000fce00078e0021 */
.L_x_8:
[----:B------:R-:W-:-:S04]  /*0460*/  VIADD R33, R0, 0xffffffff ;  /* 0xffffffff00217836 */ /* 0x000fc80000000000 */
[----:B0-----:R-:W-:-:S05]  /*0470*/  IMAD.WIDE.U32 R4, R33, 0x4, R16 ;  /* 0x0000000421047825 */ /* 0x001fca00078e0010 */
[----:B------:R-:W2:Y:S01]  /*0480*/  LD.E R3, desc[UR36][R4.64] ;  /* 0x0000002404037980 */ /* 0x000ea2000c101900 */
[----:B------:R-:W-:Y:S01]  /*0490*/  ISETP.GT.U32.AND P0, PT, R0, 0x3, PT ;  /* 0x000000030000780c */ /* 0x000fe20003f04070 */
[----:B--2---:R-:W-:-:S04]  /*04a0*/  VIADD R3, R3, 0x1 ;  /* 0x0000000103037836 */ /* 0x004fc80000000000 */
[----:B------:R-:W-:Y:S01]  /*04b0*/  IMAD.MOV.U32 R7, RZ, RZ, R3 ;  /* 0x000000ffff077224 */ /* 0x000fe200078e0003 */
[----:B------:R0:W-:Y:S07]  /*04c0*/  ST.E desc[UR36][R4.64], R3 ;  /* 0x0000000304007985 */ /* 0x0001ee000c101924 */
[----:B------:R-:W-:Y:S05]  /*04d0*/  @!P0 BRA `(.L_x_7) ;  /* 0x00000000000c8947 */ /* 0x000fea0003800000 */
[----:B------:R-:W-:Y:S01]  /*04e0*/  ISETP.NE.AND P0, PT, R3, R2, PT ;  /* 0x000000020300720c */ /* 0x000fe20003f05270 */
[----:B------:R-:W-:-:S12]  /*04f0*/  IMAD.MOV.U32 R0, RZ, RZ, R33 ;  /* 0x000000ffff007224 */ /* 0x000fd800078e0021 */
[----:B------:R-:W-:Y:S05]  /*0500*/  @!P0 BRA `(.L_x_8) ;  /* 0xfffffffc00d48947 */ /* 0x000fea000383ffff */
.L_x_7:
[----:B------:R-:W-:Y:S05]  /*0510*/  BSYNC.RECONVERGENT B0 ;  /* 0x0000000000007941 */ /* 0x000fea0003800200 */
.L_x_6:
[----:B------:R-:W-:Y:S05]  /*0520*/  BRA `(.L_x_9) ;  /* 0x00000018000c7947 */ /* 0x000fea0003800000 */
.L_x_5:
[----:B------:R-:W-:Y:S01]  /*0530*/  MOV R34, 0x0 ;  /* 0x0000000000227802 */ /* 0x000fe20000000f00 */
[----:B------:R-:W-:Y:S01]  /*0540*/  IMAD.MOV.U32 R4, RZ, RZ, R2 ;  /* 0x000000ffff047224 */ /* 0x000fe200078e0002 */
[----:B------:R-:W-:Y:S01]  /*0550*/  ISETP.GE.U32.AND P0, PT, R2, 0x8, PT ;  /* 0x000000080200780c */ /* 0x000fe20003f06070 */
[----:B------:R-:W-:Y:S01]  /*0560*/  IMAD.MOV.U32 R5, RZ, RZ, RZ ;  /* 0x000000ffff057224 */ /* 0x000fe200078e00ff */
[----:B------:R0:W1:Y:S02]  /*0570*/  LDC.64 R6, c[0x4][R34] ;  /* 0x0100000022067b82 */ /* 0x0000640000000a00 */
[----:B------:R-:W-:-:S09]  /*0580*/  P2R R0, PR, RZ, 0x1 ;  /* 0x00000001ff007803 */ /* 0x000fd20000000000 */
[----:B------:R-:W-:-:S07]  /*0590*/  LEPC R20, `(.L_x_10) ;  /* 0x000000001014794e */ /* 0x000fce0000000000 */
[----:B01----:R-:W-:Y:S05]  /*05a0*/  CALL.ABS.NOINC R6 ;  /* 0x0000000006007343 */ /* 0x003fea0003c00000 */
.L_x_10:
[----:B------:R-:W2:Y:S01]  /*05b0*/  LD.E R31, desc[UR36][R26.64] ;  /* 0x000000241a1f7980 */ /* 0x000ea2000c101900 */
[----:B------:R0:W1:Y:S01]  /*05c0*/  LDC.64 R6, c[0x4][R34] ;  /* 0x0100000022067b82 */ /* 0x0000620000000a00 */
[----:B------:R-:W-:Y:S02]  /*05d0*/  IMAD.MOV.U32 R4, RZ, RZ, R2 ;  /* 0x000000ffff047224 */ /* 0x000fe400078e0002 */
[----:B------:R-:W-:Y:S02]  /*05e0*/  IMAD.MOV.U32 R5, RZ, RZ, RZ ;  /* 0x000000ffff057224 */ /* 0x000fe400078e00ff */
[----:B--2---:R-:W-:-:S05]  /*05f0*/  IMAD R31, R2, R31, RZ ;  /* 0x0000001f021f7224 */ /* 0x004fca00078e02ff */
[----:B01----:R-:W-:-:S07]  /*0600*/  SHF.R.S32.HI R30, RZ, 0x1f, R31 ;  /* 0x0000001fff1e7819 */ /* 0x003fce000001141f */
[----:B------:R-:W-:-:S07]  /*0610*/  LEPC R20, `(.L_x_11) ;  /* 0x000000001014794e */ /* 0x000fce0000000000 */
[----:B------:R-:W-:Y:S05]  /*0620*/  CALL.ABS.NOINC R6 ;  /* 0x0000000006007343 */ /* 0x000fea0003c00000 */
.L_x_11:
[----:B------:R-:W-:Y:S01]  /*0630*/  IMAD.WIDE R6, R33, 0x8, R24 ;  /* 0x0000000821067825 */ /* 0x000fe200078e0218 */
[----:B------:R-:W-:-:S03]  /*0640*/  ISETP.GE.U32.AND P6, PT, R2, 0x8, PT ;  /* 0x000000080200780c */ /* 0x000fc60003fc6070 */
[C---:B------:R-:W-:Y:S01]  /*0650*/  IMAD.WIDE R8, R33.reuse, 0x4, R18 ;  /* 0x0000000421087825 */ /* 0x040fe200078e0212 */
[----:B------:R0:W-:Y:S03]  /*0660*/  ST.E.64 desc[UR36][R6.64+0x8], R4 ;  /* 0x0000080406007985 */ /* 0x0001e6000c101b24 */
[----:B------:R-:W-:Y:S01]  /*0670*/  VIADD R3, R33, 0x1 ;  /* 0x0000000121037836 */ /* 0x000fe20000000000 */
[----:B------:R0:W-:Y:S01]  /*0680*/  ST.E desc[UR36][R8.64+0x4], RZ ;  /* 0x000004ff08007985 */ /* 0x0001e2000c101924 */
[----:B------:R-:W-:-:S04]  /*0690*/  IMAD.MOV.U32 R0, RZ, RZ, RZ ;  /* 0x000000ffff007224 */ /* 0x000fc800078e00ff */
[----:B------:R-:W-:Y:S05]  /*06a0*/  @!P6 BRA `(.L_x_12) ;  /* 0x0000000800ace947 */ /* 0x000fea0003800000 */
[----:B------:R-:W1:Y:S01]  /*06b0*/  LDCU.64 UR4, c[0x0][0x388] ;  /* 0x00007100ff0477ac */ /* 0x000e620008000a00 */
[C---:B------:R-:W-:Y:S01]  /*06c0*/  LOP3.LUT R20, R2.reuse, 0x7ffffff8, RZ, 0xc0, !PT ;  /* 0x7ffffff802147812 */ /* 0x040fe200078ec0ff */
[----:B------:R-:W-:Y:S01]  /*06d0*/  BSSY.RECONVERGENT B0, `(.L_x_12) ;  /* 0x00000a8000007945 */ /* 0x000fe20003800200 */
[----:B------:R-:W-:Y:S01]  /*06e0*/  IMAD.MOV.U32 R21, RZ, RZ, RZ ;  /* 0x000000ffff157224 */ /* 0x000fe200078e00ff */
[----:B------:R-:W-:Y:S01]  /*06f0*/  LOP3.LUT R0, R2, 0x7ffffff8, RZ, 0xc0, !PT ;  /* 0x7ffffff802007812 */ /* 0x000fe200078ec0ff */
[----:B------:R-:W-:Y:S02]  /*0700*/  IMAD.MOV.U32 R35, RZ, RZ, RZ ;  /* 0x000000ffff237224 */ /* 0x000fe400078e00ff */
[----:B------:R-:W-:Y:S01]  /*0710*/  IMAD.MOV R20, RZ, RZ, -R20 ;  /* 0x000000ffff147224 */ /* 0x000fe200078e0a14 */
[----:B-1----:R-:W-:-:S04]  /*0720*/  IADD3 R12, P0, PT, R31, UR4, RZ ;  /* 0x000000041f0c7c10 */ /* 0x002fc8000ff1e0ff */
[----:B------:R-:W-:-:S09]  /*0730*/  IADD3.X R13, PT, PT, R30, UR5, RZ, P0, !PT ;  /* 0x000000051e0d7c10 */ /* 0x000fd200087fe4ff */
.L_x_13:
[----:B0-----:R-:W2:Y:S04]  /*0740*/  LD.E.64 R4, desc[UR36][R22.64] ;  /* 0x0000002416047980 */ /* 0x001ea8000c101b00 */
[----:B------:R-:W3:Y:S01]  /*0750*/  LD.E.64 R10, desc[UR36][R6.64+0x8] ;  /* 0x00000824060a7980 */ /* 0x000ee2000c101b00 */
[----:B--2---:R-:W-:Y:S01]  /*0760*/  IADD3 R14, P0, PT, R4, R21, RZ ;  /* 0x00000015040e7210 */ /* 0x004fe20007f1e0ff */
[----:B------:R-:W-:-:S04]  /*0770*/  IMAD.MOV.U32 R4, RZ, RZ, R12 ;  /* 0x000000ffff047224 */ /* 0x000fc800078e000c */
[----:B-1----:R-:W-:Y:S02]  /*0780*/  IMAD.X R15, R5, 0x1, R35, P0 ;  /* 0x00000001050f7824 */ /* 0x002fe400000e0623 */
[----:B------:R-:W-:-:S03]  /*0790*/  IMAD.MOV.U32 R5, RZ, RZ, R13 ;  /* 0x000000ffff057224 */ /* 0x000fc600078e000d */
[----:B------:R-:W2:Y:S04]  /*07a0*/  LD.E.U8 R14, desc[UR36][R14.64] ;  /* 0x000000240e0e7980 */ /* 0x000ea8000c101100 */
[----:B------:R-:W2:Y:S01]  /*07b0*/  LDG.E.U8 R13, desc[UR36][R4.64] ;  /* 0x00000024040d7981 */ /* 0x000ea2000c1e1100 */
[----:B---3--:R-:W-:-:S05]  /*07c0*/  IADD3 R36, P1, PT, R10, R21, RZ ;  /* 0x000000150a247210 */ /* 0x008fca0007f3e0ff */
[----:B------:R-:W-:Y:S01]  /*07d0*/  IMAD.X R37, R11, 0x1, R35, P1 ;  /* 0x000000010b257824 */ /* 0x000fe200008e0623 */
[----:B--2---:R-:W-:-:S04]  /*07e0*/  LOP3.LUT P0, RZ, R13, 0xff, R14, 0x80, !PT ;  /* 0x000000ff0dff7812 */ /* 0x004fc8000780800e */
[----:B------:R-:W-:-:S05]  /*07f0*/  SEL R34, RZ, 0x1, !P0 ;  /* 0x00000001ff227807 */ /* 0x000fca0004000000 */
[----:B------:R0:W-:Y:S04]  /*0800*/  ST.E.U8 desc[UR36][R36.64], R34 ;  /* 0x0000002224007985 */ /* 0x0001e8000c101124 */
[----:B------:R-:W2:Y:S02]  /*0810*/  LD.E.64 R10, desc[UR36][R6.64+0x8] ;  /* 0x00000824060a7980 */ /* 0x000ea4000c101b00 */
[----:B--2---:R-:W-:-:S05]  /*0820*/  IADD3 R12, P0, PT, R10, R21, RZ ;  /* 0x000000150a0c7210 */ /* 0x004fca0007f1e0ff */
[----:B------:R-:W-:-:S05]  /*0830*/  IMAD.X R13, R11, 0x1, R35, P0 ;  /* 0x000000010b0d7824 */ /* 0x000fca00000e0623 */
[----:B------:R-:W2:Y:S02]  /*0840*/  LD.E.U8 R12, desc[UR36][R12.64] ;  /* 0x000000240c0c7980 */ /* 0x000ea4000c101100 */
[----:B--2---:R-:W-:-:S13]  /*0850*/  ISETP.NE.AND P0, PT, R12, 0x1, PT ;  /* 0x000000010c00780c */ /* 0x004fda0003f05270 */
[----:B------:R-:W2:Y:S02]  /*0860*/  @!P0 LD.E R14, desc[UR36][R8.64+0x4] ;  /* 0x00000424080e8980 */ /* 0x000ea4000c101900 */
[----:B--2---:R-:W-:-:S05]  /*0870*/  @!P0 VIADD R13, R14, 0x1 ;  /* 0x000000010e0d8836 */ /* 0x004fca0000000000 */
[----:B------:R1:W-:Y:S04]  /*0880*/  @!P0 ST.E desc[UR36][R8.64+0x4], R13 ;  /* 0x0000040d08008985 */ /* 0x0003e8000c101924 */
[----:B------:R-:W2:Y:S04]  /*0890*/  LD.E.64 R14, desc[UR36][R22.64] ;  /* 0x00000024160e7980 */ /* 0x000ea8000c101b00 */
[----:B------:R-:W3:Y:S04]  /*08a0*/  @!P0 LD.E.64 R10, desc[UR36][R6.64+0x8] ;  /* 0x00000824060a8980 */ /* 0x000ee8000c101b00 */
[----:B0-----:R-:W4:Y:S01]  /*08b0*/  LDG.E.U8 R37, desc[UR36][R4.64+0x1] ;  /* 0x0000012404257981 */ /* 0x001f22000c1e1100 */
[----:B--2---:R-:W-:-:S05]  /*08c0*/  IADD3 R14, P1, PT, R14, R21, RZ ;  /* 0x000000150e0e7210 */ /* 0x004fca0007f3e0ff */
[----:B------:R-:W-:-:S05]  /*08d0*/  IMAD.X R15, R15, 0x1, R35, P1 ;  /* 0x000000010f0f7824 */ /* 0x000fca00008e0623 */
[----:B------:R-:W4:Y:S01]  /*08e0*/  LD.E.U8 R14, desc[UR36][R14.64+0x1] ;  /* 0x000001240e0e7980 */ /* 0x000f22000c101100 */
[----:B---3--:R-:W-:Y:S02]  /*08f0*/  IADD3 R36, P1, PT, R21, R10, RZ ;  /* 0x0000000a15247210 */ /* 0x008fe40007f3e0ff */
[----:B----4-:R-:W-:-:S03]  /*0900*/  LOP3.LUT P0, RZ, R37, 0xff, R14, 0x80, !PT ;  /* 0x000000ff25ff7812 */ /* 0x010fc6000780800e */
[----:B------:R-:W-:Y:S01]  /*0910*/  IMAD.X R37, R35, 0x1, R11, P1 ;  /* 0x0000000123257824 */ /* 0x000fe200008e060b */
[----:B------:R-:W-:-:S05]  /*0920*/  SEL R34, RZ, 0x1, !P0 ;  /* 0x00000001ff227807 */ /* 0x000fca0004000000 */
[----:B------:R0:W-:Y:S04]  /*0930*/  ST.E.U8 desc[UR36][R36.64+0x1], R34 ;  /* 0x0000012224007985 */ /* 0x0001e8000c101124 */
[----:B------:R-:W2:Y:S02]  /*0940*/  LD.E.64 R10, desc[UR36][R6.64+0x8] ;  /* 0x00000824060a7980 */ /* 0x000ea4000c101b00 */
[----:B--2---:R-:W-:-:S05]  /*0950*/  IADD3 R12, P0, PT, R10, R21, RZ ;  /* 0x000000150a0c7210 */ /* 0x004fca0007f1e0ff */
[----:B-1----:R-:W-:-:S05]  /*0960*/  IMAD.X R13, R11, 0x1, R35, P0 ;  /* 0x000000010b0d7824 */ /* 0x002fca00000e0623 */
        /* <DEDUP_REMOVED lines=97> */
[----:B------:R-:W0:Y:S02]  /*0f80*/  @!P0 LD.E R14, desc[UR36][R8.64+0x4] ;  /* 0x00000424080e8980 */ /* 0x000e24000c101900 */
[----:B0-----:R-:W-:-:S05]  /*0f90*/  @!P0 VIADD R37, R14, 0x1 ;  /* 0x000000010e258836 */ /* 0x001fca0000000000 */
[----:B------:R-:W-:Y:S04]  /*0fa0*/  @!P0 ST.E desc[UR36][R8.64+0x4], R37 ;  /* 0x0000042508008985 */ /* 0x000fe8000c101924 */
[----:B------:R-:W2:Y:S04]  /*0fb0*/  LD.E.64 R14, desc[UR36][R22.64] ;  /* 0x00000024160e7980 */ /* 0x000ea8000c101b00 */
[----:B------:R-:W3:Y:S04]  /*0fc0*/  @!P0 LD.E.64 R10, desc[UR36][R6.64+0x8] ;  /* 0x00000824060a8980 */ /* 0x000ee8000c101b00 */
[----:B------:R-:W4:Y:S01]  /*0fd0*/  LDG.E.U8 R34, desc[UR36][R4.64+0x7] ;  /* 0x0000072404227981 */ /* 0x000f22000c1e1100 */
[----:B--2---:R-:W-:-:S05]  /*0fe0*/  IADD3 R14, P1, PT, R14, R21, RZ ;  /* 0x000000150e0e7210 */ /* 0x004fca0007f3e0ff */
[----:B------:R-:W-:-:S05]  /*0ff0*/  IMAD.X R15, R15, 0x1, R35, P1 ;  /* 0x000000010f0f7824 */ /* 0x000fca00008e0623 */
[----:B------:R-:W4:Y:S01]  /*1000*/  LD.E.U8 R14, desc[UR36][R14.64+0x7] ;  /* 0x000007240e0e7980 */ /* 0x000f22000c101100 */
[----:B---3--:R-:W-:-:S05]  /*1010*/  IADD3 R12, P1, PT, R21, R10, RZ ;  /* 0x0000000a150c7210 */ /* 0x008fca0007f3e0ff */
[----:B------:R-:W-:Y:S01]  /*1020*/  IMAD.X R13, R35, 0x1, R11, P1 ;  /* 0x00000001230d7824 */ /* 0x000fe200008e060b */
[----:B----4-:R-:W-:-:S04]  /*1030*/  LOP3.LUT P0, RZ, R34, 0xff, R14, 0x80, !PT ;  /* 0x000000ff22ff7812 */ /* 0x010fc8000780800e */
[----:B------:R-:W-:-:S05]  /*1040*/  SEL R34, RZ, 0x1, !P0 ;  /* 0x00000001ff227807 */ /* 0x000fca0004000000 */
[----:B------:R0:W-:Y:S04]  /*1050*/  ST.E.U8 desc[UR36][R12.64+0x7], R34 ;  /* 0x000007220c007985 */ /* 0x0001e8000c101124 */
[----:B------:R-:W2:Y:S02]  /*1060*/  LD.E.64 R10, desc[UR36][R6.64+0x8] ;  /* 0x00000824060a7980 */ /* 0x000ea4000c101b00 */
[----:B--2---:R-:W-:-:S05]  /*1070*/  IADD3 R10, P0, PT, R10, R21, RZ ;  /* 0x000000150a0a7210 */ /* 0x004fca0007f1e0ff */
[----:B------:R-:W-:-:S05]  /*1080*/  IMAD.X R11, R11, 0x1, R35, P0 ;  /* 0x000000010b0b7824 */ /* 0x000fca00000e0623 */
[----:B------:R-:W2:Y:S02]  /*1090*/  LD.E.U8 R10, desc[UR36][R10.64+0x7] ;  /* 0x000007240a0a7980 */ /* 0x000ea4000c101100 */
[----:B--2---:R-:W-:-:S13]  /*10a0*/  ISETP.NE.AND P0, PT, R10, 0x1, PT ;  /* 0x000000010a00780c */ /* 0x004fda0003f05270 */
[----:B------:R-:W2:Y:S01]  /*10b0*/  @!P0 LD.E R14, desc[UR36][R8.64+0x4] ;  /* 0x00000424080e8980 */ /* 0x000ea2000c101900 */
[----:B------:R-:W-:-:S05]  /*10c0*/  VIADD R20, R20, 0x8 ;  /* 0x0000000814147836 */ /* 0x000fca0000000000 */
[----:B------:R-:W-:Y:S02]  /*10d0*/  ISETP.NE.AND P2, PT, R20, RZ, PT ;  /* 0x000000ff1400720c */ /* 0x000fe40003f45270 */
[----:B0-----:R-:W-:-:S05]  /*10e0*/  IADD3 R12, P1, PT, R4, 0x8, RZ ;  /* 0x00000008040c7810 */ /* 0x001fca0007f3e0ff */
[----:B------:R-:W-:Y:S02]  /*10f0*/  IMAD.X R13, RZ, RZ, R5, P1 ;  /* 0x000000ffff0d7224 */ /* 0x000fe400008e0605 */
[----:B--2---:R-:W-:-:S05]  /*1100*/  @!P0 VIADD R15, R14, 0x1 ;  /* 0x000000010e0f8836 */ /* 0x004fca0000000000 */
[----:B------:R1:W-:Y:S01]  /*1110*/  @!P0 ST.E desc[UR36][R8.64+0x4], R15 ;  /* 0x0000040f08008985 */ /* 0x0003e2000c101924 */
[----:B------:R-:W-:-:S05]  /*1120*/  IADD3 R21, P0, PT, R21, 0x8, RZ ;  /* 0x0000000815157810 */ /* 0x000fca0007f1e0ff */
[----:B------:R-:W-:Y:S01]  /*1130*/  IMAD.X R35, RZ, RZ, R35, P0 ;  /* 0x000000ffff237224 */ /* 0x000fe200000e0623 */
[----:B------:R-:W-:Y:S07]  /*1140*/  @P2 BRA `(.L_x_13) ;  /* 0xfffffff4007c2947 */ /* 0x000fee000383ffff */
[----:B------:R-:W-:Y:S05]  /*1150*/  BSYNC.RECONVERGENT B0 ;  /* 0x0000000000007941 */ /* 0x000fea0003800200 */
.L_x_12:
[----:B0-----:R-:W-:-:S04]  /*1160*/  LOP3.LUT R4, R2, 0x7, RZ, 0xc0, !PT ;  /* 0x0000000702047812 */ /* 0x001fc800078ec0ff */
[----:B------:R-:W-:-:S13]  /*1170*/  ISETP.NE.AND P0, PT, R4, RZ, PT ;  /* 0x000000ff0400720c */ /* 0x000fda0003f05270 */
[----:B------:R-:W-:Y:S05]  /*1180*/  @!P0 BRA `(.L_x_14) ;  /* 0x0000000800848947 */ /* 0x000fea0003800000 */
[----:B------:R-:W-:-:S05]  /*1190*/  VIADD R4, R4, 0xffffffff ;  /* 0xffffffff04047836 */ /* 0x000fca0000000000 */
[----:B------:R-:W-:-:S13]  /*11a0*/  ISETP.GE.U32.AND P0, PT, R4, 0x3, PT ;  /* 0x000000030400780c */ /* 0x000fda0003f06070 */
[----:B------:R-:W-:Y:S05]  /*11b0*/  @!P0 BRA `(.L_x_15) ;  /* 0x00000004004c8947 */ /* 0x000fea0003800000 */
[----:B------:R-:W2:Y:S01]  /*11c0*/  LD.E.64 R10, desc[UR36][R22.64] ;  /* 0x00000024160a7980 */ /* 0x000ea2000c101b00 */
[----:B------:R-:W0:Y:S02]  /*11d0*/  LDCU.64 UR4, c[0x0][0x388] ;  /* 0x00007100ff0477ac */ /* 0x000e240008000a00 */
[----:B0-----:R-:W-:-:S04]  /*11e0*/  IADD3 R4, P1, P2, R0, UR4, R31 ;  /* 0x0000000400047c10 */ /* 0x001fc8000fa3e01f */
[----:B------:R-:W-:-:S05]  /*11f0*/  IADD3.X R5, PT, PT, RZ, UR5, R30, P1, P2 ;  /* 0x00000005ff057c10 */ /* 0x000fca0008fe441e */
[----:B-1----:R-:W3:Y:S01]  /*1200*/  LDG.E.U8 R15, desc[UR36][R4.64] ;  /* 0x00000024040f7981 */ /* 0x002ee2000c1e1100 */
[----:B--2---:R-:W-:-:S05]  /*1210*/  IADD3 R12, P0, PT, R0, R10, RZ ;  /* 0x0000000a000c7210 */ /* 0x004fca0007f1e0ff */
[----:B------:R-:W-:Y:S02]  /*1220*/  IMAD.X R13, RZ, RZ, R11, P0 ;  /* 0x000000ffff0d7224 */ /* 0x000fe400000e060b */
[----:B------:R-:W2:Y:S04]  /*1230*/  LD.E.64 R10, desc[UR36][R6.64+0x8] ;  /* 0x00000824060a7980 */ /* 0x000ea8000c101b00 */
[----:B------:R-:W3:Y:S01]  /*1240*/  LD.E.U8 R12, desc[UR36][R12.64] ;  /* 0x000000240c0c7980 */ /* 0x000ee2000c101100 */
[----:B--2---:R-:W-:Y:S02]  /*1250*/  IADD3 R20, P1, PT, R0, R10, RZ ;  /* 0x0000000a00147210 */ /* 0x004fe40007f3e0ff */
[----:B---3--:R-:W-:-:S03]  /*1260*/  LOP3.LUT P0, RZ, R15, 0xff, R12, 0x80, !PT ;  /* 0x000000ff0fff7812 */ /* 0x008fc6000780800c */
[----:B------:R-:W-:Y:S01]  /*1270*/  IMAD.X R21, RZ, RZ, R11, P1 ;  /* 0x000000ffff157224 */ /* 0x000fe200008e060b */
[----:B------:R-:W-:-:S05]  /*1280*/  SEL R35, RZ, 0x1, !P0 ;  /* 0x00000001ff237807 */ /* 0x000fca0004000000 */
[----:B------:R0:W-:Y:S04]  /*1290*/  ST.E.U8 desc[UR36][R20.64], R35 ;  /* 0x0000002314007985 */ /* 0x0001e8000c101124 */
[----:B------:R-:W2:Y:S02]  /*12a0*/  LD.E.64 R10, desc[UR36][R6.64+0x8] ;  /* 0x00000824060a7980 */ /* 0x000ea4000c101b00 */
[----:B--2---:R-:W-:-:S05]  /*12b0*/  IADD3 R14, P0, PT, R0, R10, RZ ;  /* 0x0000000a000e7210 */ /* 0x004fca0007f1e0ff */
[----:B------:R-:W-:-:S05]  /*12c0*/  IMAD.X R15, RZ, RZ, R11, P0 ;  /* 0x000000ffff0f7224 */ /* 0x000fca00000e060b */
        /* <DEDUP_REMOVED lines=9> */
[----:B------:R-:W-:-:S05]  /*1360*/  IMAD.X R13, RZ, RZ, R13, P1 ;  /* 0x000000ffff0d7224 */ /* 0x000fca00008e060d */
[----:B------:R-:W4:Y:S01]  /*1370*/  LD.E.U8 R12, desc[UR36][R12.64+0x1] ;  /* 0x000001240c0c7980 */ /* 0x000f22000c101100 */
[----:B---3--:R-:W-:Y:S02]  /*1380*/  IADD3 R20, P1, PT, R10, R0, RZ ;  /* 0x000000000a147210 */ /* 0x008fe40007f3e0ff */
[----:B----4-:R-:W-:-:S03]  /*1390*/  LOP3.LUT P0, RZ, R21, 0xff, R12, 0x80, !PT ;  /* 0x000000ff15ff7812 */ /* 0x010fc6000780800c */
        /* <DEDUP_REMOVED lines=8> */
[----:B------:R-:W1:Y:S02]  /*1420*/  @!P0 LD.E R12, desc[UR36][R8.64+0x4] ;  /* 0x00000424080c8980 */ /* 0x000e64000c101900 */
[----:B-1----:R-:W-:-:S05]  /*1430*/  @!P0 VIADD R37, R12, 0x1 ;  /* 0x000000010c258836 */ /* 0x002fca0000000000 */
        /* <DEDUP_REMOVED lines=22> */
[----:B------:R-:W4:Y:S01]  /*15a0*/  LDG.E.U8 R5, desc[UR36][R4.64+0x3] ;  /* 0x0000032404057981 */ /* 0x000f22000c1e1100 */
[----:B--2---:R-:W-:-:S05]  /*15b0*/  IADD3 R12, P1, PT, R12, R0, RZ ;  /* 0x000000000c0c7210 */ /* 0x004fca0007f3e0ff */
[----:B------:R-:W-:-:S05]  /*15c0*/  IMAD.X R13, RZ, RZ, R13, P1 ;  /* 0x000000ffff0d7224 */ /* 0x000fca00008e060d */
[----:B------:R-:W4:Y:S01]  /*15d0*/  LD.E.U8 R12, desc[UR36][R12.64+0x3] ;  /* 0x000003240c0c7980 */ /* 0x000f22000c101100 */
[----:B---3--:R-:W-:-:S05]  /*15e0*/  IADD3 R10, P1, PT, R10, R0, RZ ;  /* 0x000000000a0a7210 */ /* 0x008fca0007f3e0ff */
[----:B------:R-:W-:Y:S01]  /*15f0*/  IMAD.X R11, RZ, RZ, R11, P1 ;  /* 0x000000ffff0b7224 */ /* 0x000fe200008e060b */
[----:B----4-:R-:W-:-:S04]  /*1600*/  LOP3.LUT P0, RZ, R5, 0xff, R12, 0x80, !PT ;  /* 0x000000ff05ff7812 */ /* 0x010fc8000780800c */
[----:B0-----:R-:W-:-:S05]  /*1610*/  SEL R21, RZ, 0x1, !P0 ;  /* 0x00000001ff157807 */ /* 0x001fca0004000000 */
[----:B------:R1:W-:Y:S04]  /*1620*/  ST.E.U8 desc[UR36][R10.64+0x3], R21 ;  /* 0x000003150a007985 */ /* 0x0003e8000c101124 */
[----:B------:R-:W2:Y:S02]  /*1630*/  LD.E.64 R14, desc[UR36][R6.64+0x8] ;  /* 0x00000824060e7980 */ /* 0x000ea4000c101b00 */
[----:B--2---:R-:W-:-:S05]  /*1640*/  IADD3 R14, P0, PT, R14, R0, RZ ;  /* 0x000000000e0e7210 */ /* 0x004fca0007f1e0ff */
[----:B------:R-:W-:-:S05]  /*1650*/  IMAD.X R15, RZ, RZ, R15, P0 ;  /* 0x000000ffff0f7224 */ /* 0x000fca00000e060f */
[----:B------:R-:W2:Y:S01]  /*1660*/  LD.E.U8 R14, desc[UR36][R14.64+0x3] ;  /* 0x000003240e0e7980 */ /* 0x000ea2000c101100 */
[----:B------:R-:W-:Y:S01]  /*1670*/  BSSY.RECONVERGENT B0, `(.L_x_16) ;  /* 0x0000006000007945 */ /* 0x000fe20003800200 */
[----:B--2---:R-:W-:-:S13]  /*1680*/  ISETP.NE.AND P0, PT, R14, 0x1, PT ;  /* 0x000000010e00780c */ /* 0x004fda0003f05270 */
[----:B-1----:R-:W-:Y:S05]  /*1690*/  @P0 BRA `(.L_x_17) ;  /* 0x00000000000c0947 */ /* 0x002fea0003800000 */
[----:B------:R-:W2:Y:S02]  /*16a0*/  LD.E R4, desc[UR36][R8.64+0x4] ;  /* 0x0000042408047980 */ /* 0x000ea4000c101900 */
[----:B--2---:R-:W-:-:S05]  /*16b0*/  VIADD R5, R4, 0x1 ;  /* 0x0000000104057836 */ /* 0x004fca0000000000 */
[----:B------:R0:W-:Y:S02]  /*16c0*/  ST.E desc[UR36][R8.64+0x4], R5 ;  /* 0x0000040508007985 */ /* 0x0001e4000c101924 */
.L_x_17:
[----:B------:R-:W-:Y:S05]  /*16d0*/  BSYNC.RECONVERGENT B0 ;  /* 0x0000000000007941 */ /* 0x000fea0003800200 */
.L_x_16:
[----:B------:R-:W-:-:S07]  /*16e0*/  VIADD R0, R0, 0x4 ;  /* 0x0000000400007836 */ /* 0x000fce0000000000 */
.L_x_15:
[----:B------:R-:W-:-:S13]  /*16f0*/  LOP3.LUT P0, R4, R2, 0x3, RZ, 0xc0, !PT ;  /* 0x0000000302047812 */ /* 0x000fda000780c0ff */
[----:B------:R-:W-:Y:S05]  /*1700*/  @!P0 BRA `(.L_x_14) ;  /* 0x0000000400248947 */ /* 0x000fea0003800000 */
[----:B------:R-:W-:-:S13]  /*1710*/  ISETP.NE.AND P0, PT, R4, 0x1, PT ;  /* 0x000000010400780c */ /* 0x000fda0003f05270 */
[----:B------:R-:W-:Y:S05]  /*1720*/  @!P0 BRA `(.L_x_18) ;  /* 0x0000000000b48947 */ /* 0x000fea0003800000 */
[----:B0-----:R-:W2:Y:S01]  /*1730*/  LD.E.64 R4, desc[UR36][R22.64] ;  /* 0x0000002416047980 */ /* 0x001ea2000c101b00 */
[----:B------:R-:W0:Y:S02]  /*1740*/  LDCU.64 UR4, c[0x0][0x388] ;  /* 0x00007100ff0477ac */ /* 0x000e240008000a00 */
[----:B0-----:R-:W-:-:S04]  /*1750*/  IADD3 R10, P1, P2, R0, UR4, R31 ;  /* 0x00000004000a7c10 */ /* 0x001fc8000fa3e01f */
[----:B------:R-:W-:-:S05]  /*1760*/  IADD3.X R11, PT, PT, RZ, UR5, R30, P1, P2 ;  /* 0x00000005ff0b7c10 */ /* 0x000fca0008fe441e */
[----:B------:R-:W3:Y:S01]  /*1770*/  LDG.E.U8 R13, desc[UR36][R10.64] ;  /* 0x000000240a0d7981 */ /* 0x000ee2000c1e1100 */
[----:B--2---:R-:W-:-:S05]  /*1780*/  IADD3 R14, P0, PT, R0, R4, RZ ;  /* 0x00000004000e7210 */ /* 0x004fca0007f1e0ff */
[----:B-1----:R-:W-:Y:S02]  /*1790*/  IMAD.X R15, RZ, RZ, R5, P0 ;  /* 0x000000ffff0f7224 */ /* 0x002fe400000e0605 */
        /* <DEDUP_REMOVED lines=36> */
.L_x_20:
[----:B------:R-:W-:Y:S05]  /*19e0*/  BSYNC.RECONVERGENT B0 ;  /* 0x0000000000007941 */ /* 0x000fea0003800200 */
.L_x_19:
[----:B------:R-:W-:-:S07]  /*19f0*/  VIADD R0, R0, 0x2 ;  /* 0x0000000200007836 */ /* 0x000fce0000000000 */
.L_x_18:
[----:B------:R-:W-:-:S04]  /*1a00*/  LOP3.LUT R4, R2, 0x1, RZ, 0xc0, !PT ;  /* 0x0000000102047812 */ /* 0x000fc800078ec0ff */
[----:B------:R-:W-:-:S04]  /*1a10*/  ISETP.NE.U32.AND P0, PT, R4, 0x1, PT ;  /* 0x000000010400780c */ /* 0x000fc80003f05070 */
[----:B------:R-:W-:-:S13]  /*1a20*/  ISETP.NE.U32.AND.EX P0, PT, RZ, RZ, PT, P0 ;  /* 0x000000ffff00720c */ /* 0x000fda0003f05100 */
[----:B------:R-:W-:Y:S05]  /*1a30*/  @P0 BRA `(.L_x_14) ;  /* 0x0000000000580947 */ /* 0x000fea0003800000 */
[----:B------:R-:W2:Y:S01]  /*1a40*/  LD.E.64 R22, desc[UR36][R22.64] ;  /* 0x0000002416167980 */ /* 0x000ea2000c101b00 */
[----:B------:R-:W3:Y:S03]  /*1a50*/  LDCU.64 UR4, c[0x0][0x388] ;  /* 0x00007100ff0477ac */ /* 0x000ee60008000a00 */
[----:B0-----:R-:W4:Y:S01]  /*1a60*/  LD.E.64 R4, desc[UR36][R6.64+0x8] ;  /* 0x0000082406047980 */ /* 0x001f22000c101b00 */
[----:B---3--:R-:W-:-:S04]  /*1a70*/  IADD3 R12, P1, P2, R0, UR4, R31 ;  /* 0x00000004000c7c10 */ /* 0x008fc8000fa3e01f */
[----:B------:R-:W-:-:S06]  /*1a80*/  IADD3.X R13, PT, PT, RZ, UR5, R30, P1, P2 ;  /* 0x00000005ff0d7c10 */ /* 0x000fcc0008fe441e */
[----:B------:R-:W3:Y:S01]  /*1a90*/  LDG.E.U8 R13, desc[UR36][R12.64] ;  /* 0x000000240c0d7981 */ /* 0x000ee2000c1e1100 */
[----:B--2---:R-:W-:-:S05]  /*1aa0*/  IADD3 R10, P0, PT, R22, R0, RZ ;  /* 0x00000000160a7210 */ /* 0x004fca0007f1e0ff */
[----:B------:R-:W-:-:S05]  /*1ab0*/  IMAD.X R11, RZ, RZ, R23, P0 ;  /* 0x000000ffff0b7224 */ /* 0x000fca00000e0617 */
[----:B------:R-:W3:Y:S01]  /*1ac0*/  LD.E.U8 R10, desc[UR36][R10.64] ;  /* 0x000000240a0a7980 */ /* 0x000ee2000c101100 */
[----:B----4-:R-:W-:-:S05]  /*1ad0*/  IADD3 R14, P1, PT, R4, R0, RZ ;  /* 0x00000000040e7210 */ /* 0x010fca0007f3e0ff */
[----:B-1----:R-:W-:Y:S01]  /*1ae0*/  IMAD.X R15, RZ, RZ, R5, P1 ;  /* 0x000000ffff0f7224 */ /* 0x002fe200008e0605 */
[----:B---3--:R-:W-:-:S04]  /*1af0*/  LOP3.LUT P0, RZ, R13, 0xff, R10, 0x80, !PT ;  /* 0x000000ff0dff7812 */ /* 0x008fc8000780800a */
[----:B------:R-:W-:-:S05]  /*1b00*/  SEL R21, RZ, 0x1, !P0 ;  /* 0x00000001ff157807 */ /* 0x000fca0004000000 */
[----:B------:R2:W-:Y:S04]  /*1b10*/  ST.E.U8 desc[UR36][R14.64], R21 ;  /* 0x000000150e007985 */ /* 0x0005e8000c101124 */
[----:B------:R-:W3:Y:S02]  /*1b20*/  LD.E.64 R4, desc[UR36][R6.64+0x8] ;  /* 0x0000082406047980 */ /* 0x000ee4000c101b00 */
[----:B---3--:R-:W-:-:S05]  /*1b30*/  IADD3 R4, P0, PT, R4, R0, RZ ;  /* 0x0000000004047210 */ /* 0x008fca0007f1e0ff */
[----:B------:R-:W-:-:S05]  /*1b40*/  IMAD.X R5, RZ, RZ, R5, P0 ;  /* 0x000000ffff057224 */ /* 0x000fca00000e0605 */
[----:B------:R-:W3:Y:S02]  /*1b50*/  LD.E.U8 R4, desc[UR36][R4.64] ;  /* 0x0000002404047980 */ /* 0x000ee4000c101100 */
[----:B---3--:R-:W-:-:S13]  /*1b60*/  ISETP.NE.AND P0, PT, R4, 0x1, PT ;  /* 0x000000010400780c */ /* 0x008fda0003f05270 */
[----:B------:R-:W3:Y:S02]  /*1b70*/  @!P0 LD.E R0, desc[UR36][R8.64+0x4] ;  /* 0x0000042408008980 */ /* 0x000ee4000c101900 */
[----:B---3--:R-:W-:-:S05]  /*1b80*/  @!P0 VIADD R11, R0, 0x1 ;  /* 0x00000001000b8836 */ /* 0x008fca0000000000 */
[----:B------:R2:W-:Y:S02]  /*1b90*/  @!P0 ST.E desc[UR36][R8.64+0x4], R11 ;  /* 0x0000040b08008985 */ /* 0x0005e4000c101924 */
.L_x_14:
[----:B012---:R-:W2:Y:S01]  /*1ba0*/  LD.E R8, desc[UR36][R8.64+0x4] ;  /* 0x0000042408087980 */ /* 0x007ea2000c101900 */
[----:B------:R-:W-:-:S04]  /*1bb0*/  ISETP.GE.AND P0, PT, R3, R28, PT ;  /* 0x0000001c0300720c */ /* 0x000fc80003f06270 */
[----:B--2---:R-:W-:-:S13]  /*1bc0*/  ISETP.LT.OR P0, PT, R8, 0x1, P0 ;  /* 0x000000010800780c */ /* 0x004fda0000701670 */
[----:B------:R-:W-:-:S04]  /*1bd0*/  @!P0 IMAD.WIDE R4, R33, 0x4, R16 ;  /* 0x0000000421048825 */ /* 0x000fc800078e0210 */
[----:B------:R-:W-:Y:S01]  /*1be0*/  @!P0 IMAD.MOV.U32 R7, RZ, RZ, RZ ;  /* 0x000000ffff078224 */ /* 0x000fe200078e00ff */
[----:B------:R0:W-:Y:S01]  /*1bf0*/  @!P0 ST.E desc[UR36][R4.64+0x4], RZ ;  /* 0x000004ff04008985 */ /* 0x0001e2000c101924 */
[----:B------:R-:W-:Y:S01]  /*1c00*/  @!P0 IMAD.MOV.U32 R33, RZ, RZ, R3 ;  /* 0x000000ffff218224 */ /* 0x000fe200078e0003 */
[----:B------:R-:W-:Y:S06]  /*1c10*/  @!P0 BRA `(.L_x_9) ;  /* 0x0000000000508947 */ /* 0x000fec0003800000 */
[----:B------:R-:W2:Y:S01]  /*1c20*/  LD.E R0, desc[UR36][R26.64] ;  /* 0x000000241a007980 */ /* 0x000ea2000c101900 */
[----:B0-----:R-:W-:-:S04]  /*1c30*/  IMAD.WIDE R4, R33, 0x4, R16 ;  /* 0x0000000421047825 */ /* 0x001fc800078e0210 */
[----:B--2---:R-:W-:-:S05]  /*1c40*/  VIADD R9, R0, 0x1 ;  /* 0x0000000100097836 */ /* 0x004fca0000000000 */
[----:B------:R1:W-:Y:S04]  /*1c50*/  ST.E desc[UR36][R26.64], R9 ;  /* 0x000000091a007985 */ /* 0x0003e8000c101924 */
[----:B------:R-:W2:Y:S01]  /*1c60*/  LD.E R7, desc[UR36][R4.64] ;  /* 0x0000002404077980 */ /* 0x000ea2000c101900 */
[----:B------:R-:W-:-:S04]  /*1c70*/  ISETP.NE.AND P1, PT, R3, R28, PT ;  /* 0x0000001c0300720c */ /* 0x000fc80003f25270 */
[----:B------:R-:W-:-:S05]  /*1c80*/  SEL R3, R8, RZ, !P1 ;  /* 0x000000ff08037207 */ /* 0x000fca0004800000 */
[----:B------:R-:W-:Y:S01]  /*1c90*/  IMAD.IADD R32, R32, 0x1, R3 ;  /* 0x0000000120207824 */ /* 0x000fe200078e0203 */
[----:B--2---:R-:W-:-:S04]  /*1ca0*/  ISETP.NE.AND P0, PT, R7, R2, PT ;  /* 0x000000020700720c */ /* 0x004fc80003f05270 */
[----:B------:R-:W-:-:S13]  /*1cb0*/  ISETP.LT.OR P0, PT, R33, 0x3, P0 ;  /* 0x000000032100780c */ /* 0x000fda0000701670 */
[----:B-1----:R-:W-:Y:S05]  /*1cc0*/  @P0 BRA `(.L_x_9) ;  /* 0x0000000000240947 */ /* 0x002fea0003800000 */
.L_x_21:
[----:B------:R-:W-:Y:S02]  /*1cd0*/  IMAD.MOV.U32 R0, RZ, RZ, R33 ;  /* 0x000000ffff007224 */ /* 0x000fe400078e0021 */
[----:B------:R-:W-:-:S04]  /*1ce0*/  VIADD R33, R33, 0xffffffff ;  /* 0xffffffff21217836 */ /* 0x000fc80000000000 */
[----:B------:R-:W-:-:S05]  /*1cf0*/  IMAD.WIDE.U32 R4, R33, 0x4, R16 ;  /* 0x0000000421047825 */ /* 0x000fca00078e0010 */
[----:B------:R-:W2:Y:S01]  /*1d00*/  LD.E R7, desc[UR36][R4.64] ;  /* 0x0000002404077980 */ /* 0x000ea2000c101900 */
[----:B------:R-:W-:Y:S01]  /*1d10*/  ISETP.GT.U32.AND P1, PT, R0, 0x3, PT ;  /* 0x000000030000780c */ /* 0x000fe20003f24070 */
[----:B--2---:R-:W-:-:S05]  /*1d20*/  VIADD R7, R7, 0x1 ;  /* 0x0000000107077836 */ /* 0x004fca0000000000 */
[----:B------:R1:W-:Y:S01]  /*1d30*/  ST.E desc[UR36][R4.64], R7 ;  /* 0x0000000704007985 */ /* 0x0003e2000c101924 */
[----:B------:R-:W-:-:S13]  /*1d40*/  ISETP.NE.AND P0, PT, R7, R2, PT ;  /* 0x000000020700720c */ /* 0x000fda0003f05270 */
[----:B-1----:R-:W-:Y:S05]  /*1d50*/  @!P0 BRA P1, `(.L_x_21) ;  /* 0xfffffffc00dc8947 */ /* 0x002fea000083ffff */
.L_x_9:
[----:B------:R-:W-:Y:S05]  /*1d60*/  BSYNC.RECONVERGENT B6 ;  /* 0x0000000000067941 */ /* 0x000fea0003800200 */
.L_x_4:
[----:B------:R-:W-:Y:S01]  /*1d70*/  ISETP.GE.AND P0, PT, R7, R2, PT ;  /* 0x000000020700720c */ /* 0x000fe20003f06270 */
[----:B0-----:R-:W-:Y:S01]  /*1d80*/  IMAD.WIDE R4, R33, 0x4, R16 ;  /* 0x0000000421047825 */ /* 0x001fe200078e0210 */
[----:B------:R-:W-:-:S03]  /*1d90*/  SHF.R.S32.HI R0, RZ, 0x1f, R33 ;  /* 0x0000001fff007819 */ /* 0x000fc60000011421 */
[----:B------:R-:W-:Y:S02]  /*1da0*/  IMAD.MOV.U32 R26, RZ, RZ, R4 ;  /* 0x000000ffff1a7224 */ /* 0x000fe400078e0004 */
[----:B------:R-:W-:Y:S02]  /*1db0*/  IMAD.MOV.U32 R27, RZ, RZ, R5 ;  /* 0x000000ffff1b7224 */ /* 0x000fe400078e0005 */
[----:B------:R-:W-:Y:S02]  /*1dc0*/  IMAD.MOV.U32 R4, RZ, RZ, R33 ;  /* 0x000000ffff047224 */ /* 0x000fe400078e0021 */
[----:B------:R-:W-:Y:S02]  /*1dd0*/  IMAD.MOV.U32 R5, RZ, RZ, R0 ;  /* 0x000000ffff057224 */ /* 0x000fe400078e0000 */
[----:B------:R-:W-:Y:S05]  /*1de0*/  @!P0 BRA `(.L_x_22) ;  /* 0xffffffe400548947 */ /* 0x000fea000383ffff */
[----:B------:R-:W-:Y:S05]  /*1df0*/  BSYNC.RECONVERGENT B7 ;  /* 0x0000000000077941 */ /* 0x000fea0003800200 */
.L_x_3:
[----:B------:R-:W1:Y:S02]  /*1e00*/  LDC.64 R2, c[0x0][0x3a0] ;  /* 0x0000e800ff027b82 */ /* 0x000e640000000a00 */
[----:B-1----:R-:W-:-:S05]  /*1e10*/  IMAD.WIDE R2, R29, 0x4, R2 ;  /* 0x000000041d027825 */ /* 0x002fca00078e0202 */
[----:B------:R-:W-:Y:S01]  /*1e20*/  STG.E desc[UR36][R2.64], R32 ;  /* 0x0000002002007986 */ /* 0x000fe2000c101924 */
[----:B------:R-:W-:Y:S05]  /*1e30*/  EXIT ;  /* 0x000000000000794d */ /* 0x000fea0003800000 */
.L_x_23:
[----:B------:R-:W-:-:S00]  /*1e40*/  BRA `(.L_x_23) ;  /* 0xfffffffc00fc7947 */ /* 0x000fc0000383ffff */
[----:B------:R-:W-:-:S00]  /*1e50*/  NOP ;  /* 0x0000000000007918 */ /* 0x000fc00000000000 */
        /* <DEDUP_REMOVED lines=10> */
.L_x_34:


//--------------------- .text._Z3adjPiS_S_S_S_i   --------------------------
	.section	.text._Z3adjPiS_S_S_S_i,"ax",@progbits
	.align	128
        .global         _Z3adjPiS_S_S_S_i
        .type           _Z3adjPiS_S_S_S_i,@function
        .size           _Z3adjPiS_S_S_S_i,(.L_x_35 - _Z3adjPiS_S_S_S_i)
        .other          _Z3adjPiS_S_S_S_i,@"STO_CUDA_ENTRY STV_DEFAULT"
_Z3adjPiS_S_S_S_i:
.text._Z3adjPiS_S_S_S_i:
[----:B------:R-:W0:Y:S01]  /*0000*/  LDC R1, c[0x0][0x37c] ;  /* 0x0000df00ff017b82 */ /* 0x000e220000000800 */
[----:B------:R-:W1:Y:S01]  /*0010*/  S2R R9, SR_TID.X ;  /* 0x0000000000097919 */ /* 0x000e620000002100 */
[----:B------:R-:W1:Y:S01]  /*0020*/  LDCU UR4, c[0x0][0x360] ;  /* 0x00006c00ff0477ac */ /* 0x000e620008000800 */
[----:B------:R-:W1:Y:S01]  /*0030*/  S2R R0, SR_CTAID.X ;  /* 0x0000000000007919 */ /* 0x000e620000002500 */
[----:B------:R-:W2:Y:S01]  /*0040*/  LDCU UR5, c[0x0][0x3a8] ;  /* 0x00007500ff0577ac */ /* 0x000ea20008000800 */
[----:B-1----:R-:W-:-:S05]  /*0050*/  IMAD R9, R0, UR4, R9 ;  /* 0x0000000400097c24 */ /* 0x002fca000f8e0209 */
[----:B--2---:R-:W-:-:S13]  /*0060*/  ISETP.GE.AND P0, PT, R9, UR5, PT ;  /* 0x0000000509007c0c */ /* 0x004fda000bf06270 */
[----:B0-----:R-:W-:Y:S05]  /*0070*/  @P0 EXIT ;  /* 0x000000000000094d */ /* 0x001fea0003800000 */
[----:B------:R-:W0:Y:S01]  /*0080*/  LDC.64 R2, c[0x0][0x380] ;  /* 0x0000e000ff027b82 */ /* 0x000e220000000a00 */
[----:B------:R-:W1:Y:S07]  /*0090*/  LDCU.64 UR36, c[0x0][0x358] ;  /* 0x00006b00ff2477ac */ /* 0x000e6e0008000a00 */
[----:B------:R-:W2:Y:S08]  /*00a0*/  LDC.64 R16, c[0x0][0x388] ;  /* 0x0000e200ff107b82 */ /* 0x000eb00000000a00 */
[----:B------:R-:W3:Y:S01]  /*00b0*/  LDC.64 R4, c[0x0][0x398] ;  /* 0x0000e600ff047b82 */ /* 0x000ee20000000a00 */
[----:B0-----:R-:W-:-:S07]  /*00c0*/  IMAD.WIDE R2, R9, 0x4, R2 ;  /* 0x0000000409027825 */ /* 0x001fce00078e0202 */
[----:B------:R-:W0:Y:S01]  /*00d0*/  LDC.64 R6, c[0x0][0x3a0] ;  /* 0x0000e800ff067b82 */ /* 0x000e220000000a00 */
[----:B-1----:R-:W3:Y:S01]  /*00e0*/  LDG.E R3, desc[UR36][R2.64] ;  /* 0x0000002402037981 */ /* 0x002ee2000c1e1900 */
[----:B--2---:R-:W-:-:S04]  /*00f0*/  IMAD.WIDE R16, R9, 0x4, R16 ;  /* 0x0000000409107825 */ /* 0x004fc800078e0210 */
[----:B------:R-:W-:Y:S02]  /*0100*/  HFMA2 R9, -RZ, RZ, 0, 5.9604644775390625e-08 ;  /* 0x00000001ff097431 */ /* 0x000fe400000001ff */
[----:B------:R1:W5:Y:S01]  /*0110*/  LDG.E R16, desc[UR36][R16.64] ;  /* 0x0000002410107981 */ /* 0x000362000c1e1900 */
[----:B---3--:R-:W-:-:S04]  /*0120*/  IMAD.WIDE R4, R3, 0x4, R4 ;  /* 0x0000000403047825 */ /* 0x008fc800078e0204 */
[----:B0-----:R-:W-:Y:S02]  /*0130*/  IMAD.WIDE R6, R3, 0x4, R6 ;  /* 0x0000000403067825 */ /* 0x001fe400078e0206 */
[----:B------:R-:W2:Y:S04]  /*0140*/  ATOMG.E.ADD.STRONG.GPU PT, R4, desc[UR36][R4.64], R9 ;  /* 0x80000009040479a8 */ /* 0x000ea800081ef124 */
[----:B------:R-:W2:Y:S01]  /*0150*/  LDG.E R7, desc[UR36][R6.64+-0x4] ;  /* 0xfffffc2406077981 */ /* 0x000ea2000c1e1900 */
[----:B------:R-:W-:Y:S01]  /*0160*/  BSSY.RECONVERGENT B6, `(.L_x_24) ;  /* 0x0000014000067945 */ /* 0x000fe20003800200 */
[----:B--2---:R-:W-:-:S05]  /*0170*/  IMAD.IADD R19, R4, 0x1, R7 ;  /* 0x0000000104137824 */ /* 0x004fca00078e0207 */
[----:B------:R-:W-:-:S13]  /*0180*/  ISETP.GE.AND P0, PT, R19, UR5, PT ;  /* 0x0000000513007c0c */ /* 0x000fda000bf06270 */
[----:B-1----:R-:W-:Y:S05]  /*0190*/  @!P0 BRA `(.L_x_25) ;  /* 0x0000000000408947 */ /* 0x002fea0003800000 */
[----:B------:R-:W-:Y:S01]  /*01a0*/  MOV R2, 0x20 ;  /* 0x0000002000027802 */ /* 0x000fe20000000f00 */
[----:B------:R-:W0:Y:S01]  /*01b0*/  LDCU.64 UR4, c[0x4][0x10] ;  /* 0x01000200ff0477ac */ /* 0x000e220008000a00 */
[----:B------:R-:W-:Y:S01]  /*01c0*/  IMAD.MOV.U32 R8, RZ, RZ, 0x3f ;  /* 0x0000003fff087424 */ /* 0x000fe200078e00ff */
[----:B------:R-:W-:Y:S01]  /*01d0*/  MOV R12, 0x1 ;  /* 0x00000001000c7802 */ /* 0x000fe20000000f00 */
[----:B------:R-:W1:Y:S02]  /*01e0*/  LDCU.64 UR6, c[0x4][0x18] ;  /* 0x01000300ff0677ac */ /* 0x000e640008000a00 */
[----:B------:R-:W2:Y:S01]  /*01f0*/  LDC.64 R2, c[0x4][R2] ;  /* 0x0100000002027b82 */ /* 0x000ea20000000a00 */
[----:B------:R-:W-:Y:S01]  /*0200*/  MOV R13, RZ ;  /* 0x000000ff000d7202 */ /* 0x000fe20000000f00 */
[----:B------:R-:W3:Y:S01]  /*0210*/  LDCU.64 UR8, c[0x4][0x8] ;  /* 0x01000100ff0877ac */ /* 0x000ee20008000a00 */
[----:B0-----:R-:W-:Y:S01]  /*0220*/  MOV R4, UR4 ;  /* 0x0000000400047c02 */ /* 0x001fe20008000f00 */
[----:B------:R-:W-:Y:S01]  /*0230*/  IMAD.U32 R5, RZ, RZ, UR5 ;  /* 0x00000005ff057e24 */ /* 0x000fe2000f8e00ff */
[----:B-1----:R-:W-:Y:S01]  /*0240*/  MOV R6, UR6 ;  /* 0x0000000600067c02 */ /* 0x002fe20008000f00 */
[----:B------:R-:W-:Y:S01]  /*0250*/  IMAD.U32 R7, RZ, RZ, UR7 ;  /* 0x00000007ff077e24 */ /* 0x000fe2000f8e00ff */
[----:B---3--:R-:W-:-:S02]  /*0260*/  MOV R10, UR8 ;  /* 0x00000008000a7c02 */ /* 0x008fc40008000f00 */
[----:B------:R-:W-:-:S07]  /*0270*/  MOV R11, UR9 ;  /* 0x00000009000b7c02 */ /* 0x000fce0008000f00 */
[----:B------:R-:W-:-:S07]  /*0280*/  LEPC R20, `(.L_x_25) ;  /* 0x000000001014794e */ /* 0x000fce0000000000 */
[----:B--2--5:R-:W-:Y:S05]  /*0290*/  CALL.ABS.NOINC R2 ;  /* 0x0000000002007343 */ /* 0x024fea0003c00000 */
.L_x_25:
[----:B------:R-:W-:Y:S05]  /*02a0*/  BSYNC.RECONVERGENT B6 ;  /* 0x0000000000067941 */ /* 0x000fea0003800200 */
.L_x_24:
[----:B------:R-:W0:Y:S02]  /*02b0*/  LDC.64 R2, c[0x0][0x390] ;  /* 0x0000e400ff027b82 */ /* 0x000e240000000a00 */
[----:B0-----:R-:W-:-:S05]  /*02c0*/  IMAD.WIDE R2, R19, 0x4, R2 ;  /* 0x0000000413027825 */ /* 0x001fca00078e0202 */
[----:B-----5:R-:W-:Y:S01]  /*02d0*/  STG.E desc[UR36][R2.64], R16 ;  /* 0x0000001002007986 */ /* 0x020fe2000c101924 */
[----:B------:R-:W-:Y:S05]  /*02e0*/  EXIT ;  /* 0x000000000000794d */ /* 0x000fea0003800000 */
.L_x_26:
        /* <DEDUP_REMOVED lines=9> */
.L_x_35:


//--------------------- .text._Z10prefix_sumPii   --------------------------
	.section	.text._Z10prefix_sumPii,"ax",@progbits
	.align	128
        .global         _Z10prefix_sumPii
        .type           _Z10prefix_sumPii,@function
        .size           _Z10prefix_sumPii,(.L_x_36 - _Z10prefix_sumPii)
        .other          _Z10prefix_sumPii,@"STO_CUDA_ENTRY STV_DEFAULT"
_Z10prefix_sumPii:
.text._Z10prefix_sumPii:
[----:B------:R-:W-:Y:S08]  /*0000*/  LDC R1, c[0x0][0x37c] ;  /* 0x0000df00ff017b82 */ /* 0x000ff00000000800 */
[----:B------:R-:W0:Y:S02]  /*0010*/  LDC R0, c[0x0][0x388] ;  /* 0x0000e200ff007b82 */ /* 0x000e240000000800 */
[----:B0-----:R-:W-:-:S13]  /*0020*/  ISETP.GE.AND P0, PT, R0, 0x2, PT ;  /* 0x000000020000780c */ /* 0x001fda0003f06270 */
[----:B------:R-:W-:Y:S05]  /*0030*/  @!P0 EXIT ;  /* 0x000000000000894d */ /* 0x000fea0003800000 */
[----:B------:R-:W0:Y:S01]  /*0040*/  LDC.64 R2, c[0x0][0x380] ;  /* 0x0000e000ff027b82 */ /* 0x000e220000000a00 */
[C---:B------:R-:W-:Y:S01]  /*0050*/  VIADD R4, R0.reuse, 0xfffffffe ;  /* 0xfffffffe00047836 */ /* 0x040fe20000000000 */
[----:B------:R-:W1:Y:S01]  /*0060*/  LDCU.64 UR4, c[0x0][0x358] ;  /* 0x00006b00ff0477ac */ /* 0x000e620008000a00 */
[----:B------:R-:W-:-:S03]  /*0070*/  VIADD R0, R0, 0xffffffff ;  /* 0xffffffff00007836 */ /* 0x000fc60000000000 */
[----:B------:R-:W-:Y:S01]  /*0080*/  ISETP.GE.U32.AND P0, PT, R4, 0xf, PT ;  /* 0x0000000f0400780c */ /* 0x000fe20003f06070 */
[----:B------:R-:W-:Y:S01]  /*0090*/  HFMA2 R4, -RZ, RZ, 0, 5.9604644775390625e-08 ;  /* 0x00000001ff047431 */ /* 0x000fe200000001ff */
[----:B------:R-:W-:-:S11]  /*00a0*/  LOP3.LUT R22, R0, 0xf, RZ, 0xc0, !PT ;  /* 0x0000000f00167812 */ /* 0x000fd600078ec0ff */
[----:B------:R-:W-:Y:S05]  /*00b0*/  @!P0 BRA `(.L_x_27) ;  /* 0x0000000400088947 */ /* 0x000fea0003800000 */
[----:B------:R-:W-:Y:S01]  /*00c0*/  MOV R5, 0x0 ;  /* 0x0000000000057802 */ /* 0x000fe20000000f00 */
[----:B------:R-:W-:Y:S01]  /*00d0*/  IMAD.MOV.U32 R4, RZ, RZ, 0x20 ;  /* 0x00000020ff047424 */ /* 0x000fe200078e00ff */
[----:B------:R-:W-:Y:S01]  /*00e0*/  LOP3.LUT R7, R0, 0xfffffff0, RZ, 0xc0, !PT ;  /* 0xfffffff000077812 */ /* 0x000fe200078ec0ff */
[----:B------:R-:W-:Y:S02]  /*00f0*/  IMAD.MOV.U32 R6, RZ, RZ, RZ ;  /* 0x000000ffff067224 */ /* 0x000fe400078e00ff */
[----:B0-----:R-:W-:Y:S01]  /*0100*/  IMAD.WIDE.U32 R4, R2, 0x1, R4 ;  /* 0x0000000102047825 */ /* 0x001fe200078e0004 */
[----:B------:R-:W-:-:S03]  /*0110*/  IADD3 R7, PT, PT, -R7, RZ, RZ ;  /* 0x000000ff07077210 */ /* 0x000fc60007ffe1ff */
[----:B------:R-:W-:Y:S01]  /*0120*/  IMAD.IADD R15, R5, 0x1, R3 ;  /* 0x00000001050f7824 */ /* 0x000fe200078e0203 */
[----:B------:R-:W-:-:S07]  /*0130*/  MOV R14, R4 ;  /* 0x00000004000e7202 */ /* 0x000fce0000000f00 */
.L_x_28:
[----:B--2---:R-:W-:Y:S01]  /*0140*/  IMAD.MOV.U32 R4, RZ, RZ, R14 ;  /* 0x000000ffff047224 */ /* 0x004fe200078e000e */
[----:B------:R-:W-:-:S05]  /*0150*/  MOV R5, R15 ;  /* 0x0000000f00057202 */ /* 0x000fca0000000f00 */
[----:B-1----:R-:W2:Y:S04]  /*0160*/  LDG.E R17, desc[UR4][R4.64+-0x20] ;  /* 0xffffe00404117981 */ /* 0x002ea8000c1e1900 */
[----:B------:R-:W2:Y:S04]  /*0170*/  LDG.E R24, desc[UR4][R4.64+-0x1c] ;  /* 0xffffe40404187981 */ /* 0x000ea8000c1e1900 */
[----:B------:R-:W3:Y:S04]  /*0180*/  LDG.E R26, desc[UR4][R4.64+-0x18] ;  /* 0xffffe804041a7981 */ /* 0x000ee8000c1e1900 */
[----:B------:R-:W4:Y:S04]  /*0190*/  LDG.E R28, desc[UR4][R4.64+-0x14] ;  /* 0xffffec04041c7981 */ /* 0x000f28000c1e1900 */
[----:B------:R-:W5:Y:S04]  /*01a0*/  LDG.E R23, desc[UR4][R4.64+-0x10] ;  /* 0xfffff00404177981 */ /* 0x000f68000c1e1900 */
        /* <DEDUP_REMOVED lines=11> */
[----:B------:R-:W5:Y:S01]  /*0260*/  LDG.E R14, desc[UR4][R4.64+0x20] ;  /* 0x00002004040e7981 */ /* 0x000f62000c1e1900 */
[----:B------:R-:W-:-:S02]  /*0270*/  VIADD R7, R7, 0x10 ;  /* 0x0000001007077836 */ /* 0x000fc40000000000 */
[----:B------:R-:W-:-:S03]  /*0280*/  VIADD R6, R6, 0x10 ;  /* 0x0000001006067836 */ /* 0x000fc60000000000 */
[----:B------:R-:W-:Y:S01]  /*0290*/  ISETP.NE.AND P0, PT, R7, RZ, PT ;  /* 0x000000ff0700720c */ /* 0x000fe20003f05270 */
[----:B--2---:R-:W-:-:S05]  /*02a0*/  IMAD.IADD R17, R17, 0x1, R24 ;  /* 0x0000000111117824 */ /* 0x004fca00078e0218 */
[----:B---3--:R-:W-:Y:S01]  /*02b0*/  IADD3 R19, PT, PT, R17, R26, RZ ;  /* 0x0000001a11137210 */ /* 0x008fe20007ffe0ff */
[----:B------:R0:W-:Y:S04]  /*02c0*/  STG.E desc[UR4][R4.64+-0x1c], R17 ;  /* 0xffffe41104007986 */ /* 0x0001e8000c101904 */
[----:B----4-:R-:W-:Y:S01]  /*02d0*/  IMAD.IADD R21, R19, 0x1, R28 ;  /* 0x0000000113157824 */ /* 0x010fe200078e021c */
[----:B------:R-:W-:Y:S04]  /*02e0*/  STG.E desc[UR4][R4.64+-0x18], R19 ;  /* 0xffffe81304007986 */ /* 0x000fe8000c101904 */
[----:B-----5:R-:W-:Y:S01]  /*02f0*/  IADD3 R23, PT, PT, R21, R23, RZ ;  /* 0x0000001715177210 */ /* 0x020fe20007ffe0ff */
[----:B------:R-:W-:Y:S04]  /*0300*/  STG.E desc[UR4][R4.64+-0x14], R21 ;  /* 0xffffec1504007986 */ /* 0x000fe8000c101904 */
[----:B------:R-:W-:Y:S01]  /*0310*/  IMAD.IADD R25, R23, 0x1, R25 ;  /* 0x0000000117197824 */ /* 0x000fe200078e0219 */
[----:B------:R-:W-:Y:S04]  /*0320*/  STG.E desc[UR4][R4.64+-0x10], R23 ;  /* 0xfffff01704007986 */ /* 0x000fe8000c101904 */
[----:B------:R-:W-:Y:S01]  /*0330*/  IADD3 R27, PT, PT, R25, R20, RZ ;  /* 0x00000014191b7210 */ /* 0x000fe20007ffe0ff */
        /* <DEDUP_REMOVED lines=8> */
[----:B------:R1:W-:Y:S04]  /*03c0*/  STG.E desc[UR4][R4.64+0x4], R15 ;  /* 0x0000040f04007986 */ /* 0x0003e8000c101904 */
[----:B------:R-:W-:Y:S01]  /*03d0*/  IMAD.IADD R9, R8, 0x1, R9 ;  /* 0x0000000108097824 */ /* 0x000fe200078e0209 */
[----:B------:R2:W-:Y:S04]  /*03e0*/  STG.E desc[UR4][R4.64+0x8], R8 ;  /* 0x0000080804007986 */ /* 0x0005e8000c101904 */
        /* <DEDUP_REMOVED lines=8> */
[----:B0-----:R-:W-:Y:S01]  /*0470*/  IADD3 R17, PT, PT, R13, R14, RZ ;  /* 0x0000000e0d117210 */ /* 0x001fe20007ffe0ff */
[----:B------:R2:W-:Y:S01]  /*0480*/  STG.E desc[UR4][R4.64+0x1c], R13 ;  /* 0x00001c0d04007986 */ /* 0x0005e2000c101904 */
[----:B------:R-:W-:-:S03]  /*0490*/  IADD3 R14, P1, PT, R4, 0x40, RZ ;  /* 0x00000040040e7810 */ /* 0x000fc60007f3e0ff */
[----:B------:R2:W-:Y:S01]  /*04a0*/  STG.E desc[UR4][R4.64+0x20], R17 ;  /* 0x0000201104007986 */ /* 0x0005e2000c101904 */
[----:B-1----:R-:W-:Y:S01]  /*04b0*/  IADD3.X R15, PT, PT, RZ, R5, RZ, P1, !PT ;  /* 0x00000005ff0f7210 */ /* 0x002fe20000ffe4ff */
[----:B------:R-:W-:Y:S08]  /*04c0*/  @P0 BRA `(.L_x_28) ;  /* 0xfffffffc001c0947 */ /* 0x000ff0000383ffff */
[----:B--2---:R-:W-:-:S07]  /*04d0*/  IADD3 R4, PT, PT, R6, 0x1, RZ ;  /* 0x0000000106047810 */ /* 0x004fce0007ffe0ff */
.L_x_27:
[----:B------:R-:W-:-:S13]  /*04e0*/  ISETP.NE.AND P0, PT, R22, RZ, PT ;  /* 0x000000ff1600720c */ /* 0x000fda0003f05270 */
[----:B-1----:R-:W-:Y:S05]  /*04f0*/  @!P0 EXIT ;  /* 0x000000000000894d */ /* 0x002fea0003800000 */
[----:B------:R-:W-:Y:S02]  /*0500*/  ISETP.GE.U32.AND P0, PT, R22, 0x8, PT ;  /* 0x000000081600780c */ /* 0x000fe40003f06070 */
[----:B------:R-:W-:-:S04]  /*0510*/  LOP3.LUT R18, R0, 0x7, RZ, 0xc0, !PT ;  /* 0x0000000700127812 */ /* 0x000fc800078ec0ff */
[----:B------:R-:W-:-:S07]  /*0520*/  ISETP.NE.AND P1, PT, R18, RZ, PT ;  /* 0x000000ff1200720c */ /* 0x000fce0003f25270 */
[----:B------:R-:W-:Y:S06]  /*0530*/  @!P0 BRA `(.L_x_29) ;  /* 0x0000000000bc8947 */ /* 0x000fec0003800000 */
[----:B------:R-:W1:Y:S02]  /*0540*/  LDC.64 R10, c[0x0][0x380] ;  /* 0x0000e000ff0a7b82 */ /* 0x000e640000000a00 */
[----:B-1----:R-:W-:-:S04]  /*0550*/  IMAD.WIDE R8, R4, 0x4, R10 ;  /* 0x0000000404087825 */ /* 0x002fc800078e020a */
[C---:B------:R-:W-:Y:S01]  /*0560*/  IMAD.WIDE.U32 R6, R4.reuse, 0x4, R10 ;  /* 0x0000000404067825 */ /* 0x040fe200078e000a */
[----:B------:R-:W2:Y:S04]  /*0570*/  LDG.E R5, desc[UR4][R8.64+-0x4] ;  /* 0xfffffc0408057981 */ /* 0x000ea8000c1e1900 */
[----:B------:R-:W2:Y:S01]  /*0580*/  LDG.E R12, desc[UR4][R6.64] ;  /* 0x00000004060c7981 */ /* 0x000ea2000c1e1900 */
[----:B------:R-:W-:-:S04]  /*0590*/  VIADD R17, R4, 0x1 ;  /* 0x0000000104117836 */ /* 0x000fc80000000000 */
[----:B------:R-:W-:Y:S01]  /*05a0*/  IMAD.WIDE.U32 R16, R17, 0x4, R10 ;  /* 0x0000000411107825 */ /* 0x000fe200078e000a */
[----:B--2---:R-:W-:-:S05]  /*05b0*/  IADD3 R5, PT, PT, R5, R12, RZ ;  /* 0x0000000c05057210 */ /* 0x004fca0007ffe0ff */
[----:B------:R1:W-:Y:S04]  /*05c0*/  STG.E desc[UR4][R6.64], R5 ;  /* 0x0000000506007986 */ /* 0x0003e8000c101904 */
[----:B------:R-:W2:Y:S01]  /*05d0*/  LDG.E R12, desc[UR4][R16.64] ;  /* 0x00000004100c7981 */ /* 0x000ea2000c1e1900 */
[----:B------:R-:W-:Y:S01]  /*05e0*/  VIADD R13, R4, 0x2 ;  /* 0x00000002040d7836 */ /* 0x000fe20000000000 */
[----:B--2---:R-:W-:-:S03]  /*05f0*/  IADD3 R19, PT, PT, R5, R12, RZ ;  /* 0x0000000c05137210 */ /* 0x004fc60007ffe0ff */
[----:B------:R-:W-:Y:S02]  /*0600*/  IMAD.WIDE.U32 R12, R13, 0x4, R10 ;  /* 0x000000040d0c7825 */ /* 0x000fe400078e000a */
[----:B------:R2:W-:Y:S04]  /*0610*/  STG.E desc[UR4][R16.64], R19 ;  /* 0x0000001310007986 */ /* 0x0005e8000c101904 */
[----:B------:R-:W3:Y:S04]  /*0620*/  LDG.E R14, desc[UR4][R8.64+0x4] ;  /* 0x00000404080e7981 */ /* 0x000ee8000c1e1900 */
[----:B------:R-:W3:Y:S01]  /*0630*/  LDG.E R15, desc[UR4][R12.64] ;  /* 0x000000040c0f7981 */ /* 0x000ee2000c1e1900 */
[----:B------:R-:W-:Y:S01]  /*0640*/  VIADD R23, R4, 0x3 ;  /* 0x0000000304177836 */ /* 0x000fe20000000000 */
[----:B---3--:R-:W-:-:S03]  /*0650*/  IADD3 R21, PT, PT, R14, R15, RZ ;  /* 0x0000000f0e157210 */ /* 0x008fc60007ffe0ff */
[----:B------:R-:W-:Y:S02]  /*0660*/  IMAD.WIDE.U32 R14, R23, 0x4, R10 ;  /* 0x00000004170e7825 */ /* 0x000fe400078e000a */
[----:B------:R3:W-:Y:S04]  /*0670*/  STG.E desc[UR4][R12.64], R21 ;  /* 0x000000150c007986 */ /* 0x0007e8000c101904 */
[----:B-1----:R-:W4:Y:S04]  /*0680*/  LDG.E R5, desc[UR4][R8.64+0x8] ;  /* 0x0000080408057981 */ /* 0x002f28000c1e1900 */
[----:B------:R-:W4:Y:S01]  /*0690*/  LDG.E R20, desc[UR4][R14.64] ;  /* 0x000000040e147981 */ /* 0x000f22000c1e1900 */
[----:B------:R-:W-:-:S04]  /*06a0*/  VIADD R23, R4, 0x4 ;  /* 0x0000000404177836 */ /* 0x000fc80000000000 */
[----:B--2---:R-:W-:Y:S01]  /*06b0*/  IMAD.WIDE.U32 R16, R23, 0x4, R10 ;  /* 0x0000000417107825 */ /* 0x004fe200078e000a */
[----:B----4-:R-:W-:-:S05]  /*06c0*/  IADD3 R5, PT, PT, R5, R20, RZ ;  /* 0x0000001405057210 */ /* 0x010fca0007ffe0ff */
[----:B------:R1:W-:Y:S04]  /*06d0*/  STG.E desc[UR4][R14.64], R5 ;  /* 0x000000050e007986 */ /* 0x0003e8000c101904 */
[----:B------:R-:W2:Y:S04]  /*06e0*/  LDG.E R19, desc[UR4][R8.64+0xc] ;  /* 0x00000c0408137981 */ /* 0x000ea8000c1e1900 */
[----:B------:R-:W2:Y:S01]  /*06f0*/  LDG.E R20, desc[UR4][R16.64] ;  /* 0x0000000410147981 */ /* 0x000ea2000c1e1900 */
[----:B------:R-:W-:-:S04]  /*0700*/  VIADD R23, R4, 0x5 ;  /* 0x0000000504177836 */ /* 0x000fc80000000000 */
[----:B---3--:R-:W-:Y:S01]  /*0710*/  IMAD.WIDE.U32 R12, R23, 0x4, R10 ;  /* 0x00000004170c7825 */ /* 0x008fe200078e000a */
[----:B--2---:R-:W-:-:S05]  /*0720*/  IADD3 R19, PT, PT, R19, R20, RZ ;  /* 0x0000001413137210 */ /* 0x004fca0007ffe0ff */
[----:B------:R2:W-:Y:S04]  /*0730*/  STG.E desc[UR4][R16.64], R19 ;  /* 0x0000001310007986 */ /* 0x0005e8000c101904 */
[----:B------:R-:W3:Y:S04]  /*0740*/  LDG.E R20, desc[UR4][R8.64+0x10] ;  /* 0x0000100408147981 */ /* 0x000ee8000c1e1900 */
[----:B------:R-:W3:Y:S01]  /*0750*/  LDG.E R21, desc[UR4][R12.64] ;  /* 0x000000040c157981 */ /* 0x000ee2000c1e1900 */
[----:B------:R-:W-:-:S04]  /*0760*/  VIADD R23, R4, 0x6 ;  /* 0x0000000604177836 */ /* 0x000fc80000000000 */
[----:B------:R-:W-:Y:S01]  /*0770*/  IMAD.WIDE.U32 R10, R23, 0x4, R10 ;  /* 0x00000004170a7825 */ /* 0x000fe200078e000a */
[----:B---3--:R-:W-:-:S05]  /*0780*/  IADD3 R21, PT, PT, R20, R21, RZ ;  /* 0x0000001514157210 */ /* 0x008fca0007ffe0ff */
[----:B------:R2:W-:Y:S04]  /*0790*/  STG.E desc[UR4][R12.64], R21 ;  /* 0x000000150c007986 */ /* 0x0005e8000c101904 */
[----:B-1----:R-:W3:Y:S04]  /*07a0*/  LDG.E R5, desc[UR4][R8.64+0x14] ;  /* 0x0000140408057981 */ /* 0x002ee8000c1e1900 */
[----:B------:R-:W3:Y:S02]  /*07b0*/  LDG.E R14, desc[UR4][R10.64] ;  /* 0x000000040a0e7981 */ /* 0x000ee4000c1e1900 */
[----:B---3--:R-:W-:-:S05]  /*07c0*/  IMAD.IADD R5, R5, 0x1, R14 ;  /* 0x0000000105057824 */ /* 0x008fca00078e020e */
[----:B------:R2:W-:Y:S04]  /*07d0*/  STG.E desc[UR4][R10.64], R5 ;  /* 0x000000050a007986 */ /* 0x0005e8000c101904 */
[----:B------:R-:W3:Y:S04]  /*07e0*/  LDG.E R14, desc[UR4][R8.64+0x18] ;  /* 0x00001804080e7981 */ /* 0x000ee8000c1e1900 */
[----:B------:R-:W3:Y:S01]  /*07f0*/  LDG.E R15, desc[UR4][R6.64+0x1c] ;  /* 0x00001c04060f7981 */ /* 0x000ee2000c1e1900 */
[----:B------:R-:W-:Y:S01]  /*0800*/  VIADD R4, R4, 0x8 ;  /* 0x0000000804047836 */ /* 0x000fe20000000000 */
[----:B---3--:R-:W-:-:S05]  /*0810*/  IADD3 R15, PT, PT, R14, R15, RZ ;  /* 0x0000000f0e0f7210 */ /* 0x008fca0007ffe0ff */
[----:B------:R2:W-:Y:S02]  /*0820*/  STG.E desc[UR4][R6.64+0x1c], R15 ;  /* 0x00001c0f06007986 */ /* 0x0005e4000c101904 */
.L_x_29:
[----:B------:R-:W-:Y:S05]  /*0830*/  @!P1 EXIT ;  /* 0x000000000000994d */ /* 0x000fea0003800000 */
[----:B------:R-:W-:Y:S02]  /*0840*/  ISETP.GE.U32.AND P0, PT, R18, 0x4, PT ;  /* 0x000000041200780c */ /* 0x000fe40003f06070 */
[----:B------:R-:W-:-:S04]  /*0850*/  LOP3.LUT R0, R0, 0x3, RZ, 0xc0, !PT ;  /* 0x0000000300007812 */ /* 0x000fc800078ec0ff */
[----:B------:R-:W-:-:S07]  /*0860*/  ISETP.NE.AND P1, PT, R0, RZ, PT ;  /* 0x000000ff0000720c */ /* 0x000fce0003f25270 */
[----:B------:R-:W-:Y:S06]  /*0870*/  @!P0 BRA `(.L_x_30) ;  /* 0x00000000005c8947 */ /* 0x000fec0003800000 */
[----:B--2---:R-:W1:Y:S02]  /*0880*/  LDC.64 R10, c[0x0][0x380] ;  /* 0x0000e000ff0a7b82 */ /* 0x004e640000000a00 */
[----:B-1----:R-:W-:-:S04]  /*0890*/  IMAD.WIDE R8, R4, 0x4, R10 ;  /* 0x0000000404087825 */ /* 0x002fc800078e020a */
[C---:B------:R-:W-:Y:S01]  /*08a0*/  IMAD.WIDE.U32 R6, R4.reuse, 0x4, R10 ;  /* 0x0000000404067825 */ /* 0x040fe200078e000a */
[----:B------:R-:W2:Y:S04]  /*08b0*/  LDG.E R5, desc[UR4][R8.64+-0x4] ;  /* 0xfffffc0408057981 */ /* 0x000ea8000c1e1900 */
[----:B------:R-:W2:Y:S01]  /*08c0*/  LDG.E R12, desc[UR4][R6.64] ;  /* 0x00000004060c7981 */ /* 0x000ea2000c1e1900 */
[----:B------:R-:W-:Y:S01]  /*08d0*/  IADD3 R13, PT, PT, R4, 0x1, RZ ;  /* 0x00000001040d7810 */ /* 0x000fe20007ffe0ff */
[----:B--2---:R-:W-:-:S04]  /*08e0*/  IMAD.IADD R5, R5, 0x1, R12 ;  /* 0x0000000105057824 */ /* 0x004fc800078e020c */
[----:B------:R-:W-:Y:S01]  /*08f0*/  IMAD.WIDE.U32 R12, R13, 0x4, R10 ;  /* 0x000000040d0c7825 */ /* 0x000fe200078e000a */
[----:B------:R1:W-:Y:S04]  /*0900*/  STG.E desc[UR4][R6.64], R5 ;  /* 0x0000000506007986 */ /* 0x0003e8000c101904 */
[----:B------:R-:W2:Y:S01]  /*0910*/  LDG.E R14, desc[UR4][R12.64] ;  /* 0x000000040c0e7981 */ /* 0x000ea2000c1e1900 */
[----:B------:R-:W-:-:S05]  /*0920*/  IADD3 R17, PT, PT, R4, 0x2, RZ ;  /* 0x0000000204117810 */ /* 0x000fca0007ffe0ff */
[----:B------:R-:W-:-:S04]  /*0930*/  IMAD.WIDE.U32 R10, R17, 0x4, R10 ;  /* 0x00000004110a7825 */ /* 0x000fc800078e000a */
[----:B--2---:R-:W-:-:S05]  /*0940*/  IMAD.IADD R15, R5, 0x1, R14 ;  /* 0x00000001050f7824 */ /* 0x004fca00078e020e */
[----:B------:R3:W-:Y:S04]  /*0950*/  STG.E desc[UR4][R12.64], R15 ;  /* 0x0000000f0c007986 */ /* 0x0007e8000c101904 */
[----:B------:R-:W2:Y:S04]  /*0960*/  LDG.E R14, desc[UR4][R8.64+0x4] ;  /* 0x00000404080e7981 */ /* 0x000ea8000c1e1900 */
[----:B------:R-:W2:Y:S02]  /*0970*/  LDG.E R17, desc[UR4][R10.64] ;  /* 0x000000040a117981 */ /* 0x000ea4000c1e1900 */
[----:B--2---:R-:W-:-:S05]  /*0980*/  IADD3 R17, PT, PT, R14, R17, RZ ;  /* 0x000000110e117210 */ /* 0x004fca0007ffe0ff */
[----:B------:R3:W-:Y:S04]  /*0990*/  STG.E desc[UR4][R10.64], R17 ;  /* 0x000000110a007986 */ /* 0x0007e8000c101904 */
[----:B------:R-:W2:Y:S04]  /*09a0*/  LDG.E R14, desc[UR4][R8.64+0x8] ;  /* 0x00000804080e7981 */ /* 0x000ea8000c1e1900 */
[----:B-1----:R-:W2:Y:S01]  /*09b0*/  LDG.E R5, desc[UR4][R6.64+0xc] ;  /* 0x00000c0406057981 */ /* 0x002ea2000c1e1900 */
[----:B------:R-:W-:Y:S01]  /*09c0*/  IADD3 R4, PT, PT, R4, 0x4, RZ ;  /* 0x0000000404047810 */ /* 0x000fe20007ffe0ff */
[----:B--2---:R-:W-:-:S05]  /*09d0*/  IMAD.IADD R5, R14, 0x1, R5 ;  /* 0x000000010e057824 */ /* 0x004fca00078e0205 */
[----:B------:R3:W-:Y:S02]  /*09e0*/  STG.E desc[UR4][R6.64+0xc], R5 ;  /* 0x00000c0506007986 */ /* 0x0007e4000c101904 */
.L_x_30:
[----:B------:R-:W-:Y:S05]  /*09f0*/  @!P1 EXIT ;  /* 0x000000000000994d */ /* 0x000fea0003800000 */
[----:B--23--:R-:W1:Y:S01]  /*0a00*/  LDC.64 R6, c[0x0][0x380] ;  /* 0x0000e000ff067b82 */ /* 0x00ce620000000a00 */
[----:B0-----:R-:W-:Y:S01]  /*0a10*/  IADD3 R8, P0, PT, R2, -0x4, RZ ;  /* 0xfffffffc02087810 */ /* 0x001fe20007f1e0ff */
[----:B------:R-:W-:-:S03]  /*0a20*/  IMAD.MOV R0, RZ, RZ, -R0 ;  /* 0x000000ffff007224 */ /* 0x000fc600078e0a00 */
[----:B------:R-:W-:Y:S01]  /*0a30*/  IADD3.X R9, PT, PT, R3, -0x1, RZ, P0, !PT ;  /* 0xffffffff03097810 */ /* 0x000fe200007fe4ff */
[----:B-1----:R-:W-:-:S04]  /*0a40*/  IMAD.WIDE.U32 R6, R4, 0x4, R6 ;  /* 0x0000000404067825 */ /* 0x002fc800078e0006 */
[----:B------:R-:W-:Y:S01]  /*0a50*/  IMAD.MOV.U32 R10, RZ, RZ, R6 ;  /* 0x000000ffff0a7224 */ /* 0x000fe200078e0006 */
[----:B------:R-:W-:-:S07]  /*0a60*/  MOV R11, R7 ;  /* 0x00000007000b7202 */ /* 0x000fce0000000f00 */
.L_x_31:
[----:B------:R-:W-:Y:S01]  /*0a70*/  IMAD.WIDE R2, R4, 0x4, R8 ;  /* 0x0000000404027825 */ /* 0x000fe200078e0208 */
[----:B0-----:R-:W-:-:S03]  /*0a80*/  MOV R6, R10 ;  /* 0x0000000a00067202 */ /* 0x001fc60000000f00 */
[----:B------:R-:W-:Y:S02]  /*0a90*/  IMAD.MOV.U32 R7, RZ, RZ, R11 ;  /* 0x000000ffff077224 */ /* 0x000fe400078e000b */
[----:B------:R-:W2:Y:S04]  /*0aa0*/  LDG.E R2, desc[UR4][R2.64] ;  /* 0x0000000402027981 */ /* 0x000ea8000c1e1900 */
[----:B------:R-:W2:Y:S01]  /*0ab0*/  LDG.E R5, desc[UR4][R6.64] ;  /* 0x0000000406057981 */ /* 0x000ea2000c1e1900 */
[----:B------:R-:W-:-:S05]  /*0ac0*/  VIADD R0, R0, 0x1 ;  /* 0x0000000100007836 */ /* 0x000fca0000000000 */
[----:B------:R-:W-:Y:S02]  /*0ad0*/  ISETP.NE.AND P0, PT, R0, RZ, PT ;  /* 0x000000ff0000720c */ /* 0x000fe40003f05270 */
[----:B------:R-:W-:Y:S01]  /*0ae0*/  IADD3 R10, P1, PT, R6, 0x4, RZ ;  /* 0x00000004060a7810 */ /* 0x000fe20007f3e0ff */
[----:B------:R-:W-:-:S03]  /*0af0*/  VIADD R4, R4, 0x1 ;  /* 0x0000000104047836 */ /* 0x000fc60000000000 */
[----:B------:R-:W-:Y:S02]  /*0b00*/  IADD3.X R11, PT, PT, RZ, R7, RZ, P1, !PT ;  /* 0x00000007ff0b7210 */ /* 0x000fe40000ffe4ff */
[----:B--2---:R-:W-:-:S05]  /*0b10*/  IADD3 R5, PT, PT, R2, R5, RZ ;  /* 0x0000000502057210 */ /* 0x004fca0007ffe0ff */
[----:B------:R0:W-:Y:S01]  /*0b20*/  STG.E desc[UR4][R6.64], R5 ;  /* 0x0000000506007986 */ /* 0x0001e2000c101904 */
[----:B------:R-:W-:Y:S05]  /*0b30*/  @P0 BRA `(.L_x_31) ;  /* 0xfffffffc00cc0947 */ /* 0x000fea000383ffff */
[----:B------:R-:W-:Y:S05]  /*0b40*/  EXIT ;  /* 0x000000000000794d */ /* 0x000fea0003800000 */
.L_x_32:
        /* <DEDUP_REMOVED lines=11> */
.L_x_36:


//--------------------- .text._Z6degreePiS_S_S_i  --------------------------
	.section	.text._Z6degreePiS_S_S_i,"ax",@progbits
	.align	128
        .global         _Z6degreePiS_S_S_i
        .type           _Z6degreePiS_S_S_i,@function
        .size           _Z6degreePiS_S_S_i,(.L_x_37 - _Z6degreePiS_S_S_i)
        .other          _Z6degreePiS_S_S_i,@"STO_CUDA_ENTRY STV_DEFAULT"
_Z6degreePiS_S_S_i:
.text._Z6degreePiS_S_S_i:
[----:B------:R-:W-:Y:S01]  /*0000*/  LDC R1, c[0x0][0x37c] ;  /* 0x0000df00ff017b82 */ /* 0x000fe20000000800 */
[----:B------:R-:W0:Y:S01]  /*0010*/  S2R R7, SR_TID.X ;  /* 0x0000000000077919 */ /* 0x000e220000002100 */
[----:B------:R-:W0:Y:S01]  /*0020*/  LDCU UR4, c[0x0][0x360] ;  /* 0x00006c00ff0477ac */ /* 0x000e220008000800 */
[----:B------:R-:W0:Y:S01]  /*0030*/  S2R R0, SR_CTAID.X ;  /* 0x0000000000007919 */ /* 0x000e220000002500 */
[----:B------:R-:W1:Y:S01]  /*0040*/  LDCU UR5, c[0x0][0x3a0] ;  /* 0x00007400ff0577ac */ /* 0x000e620008000800 */
[----:B0-----:R-:W-:-:S05]  /*0050*/  IMAD R7, R0, UR4, R7 ;  /* 0x0000000400077c24 */ /* 0x001fca000f8e0207 */
[----:B-1----:R-:W-:-:S13]  /*0060*/  ISETP.GE.AND P0, PT, R7, UR5, PT ;  /* 0x0000000507007c0c */ /* 0x002fda000bf06270 */
[----:B------:R-:W-:Y:S05]  /*0070*/  @P0 EXIT ;  /* 0x000000000000094d */ /* 0x000fea0003800000 */
[----:B------:R-:W0:Y:S01]  /*0080*/  LDC.64 R2, c[0x0][0x380] ;  /* 0x0000e000ff027b82 */ /* 0x000e220000000a00 */
[----:B------:R-:W1:Y:S07]  /*0090*/  LDCU.64 UR4, c[0x0][0x358] ;  /* 0x00006b00ff0477ac */ /* 0x000e6e0008000a00 */
[----:B------:R-:W2:Y:S08]  /*00a0*/  LDC.64 R4, c[0x0][0x388] ;  /* 0x0000e200ff047b82 */ /* 0x000eb00000000a00 */
[----:B------:R-:W3:Y:S01]  /*00b0*/  LDC.64 R8, c[0x0][0x390] ;  /* 0x0000e400ff087b82 */ /* 0x000ee20000000a00 */
[----:B0-----:R-:W-:-:S07]  /*00c0*/  IMAD.WIDE R2, R7, 0x4, R2 ;  /* 0x0000000407027825 */ /* 0x001fce00078e0202 */
[----:B------:R-:W0:Y:S01]  /*00d0*/  LDC.64 R10, c[0x0][0x398] ;  /* 0x0000e600ff0a7b82 */ /* 0x000e220000000a00 */
[----:B-1----:R-:W3:Y:S01]  /*00e0*/  LDG.E R3, desc[UR4][R2.64] ;  /* 0x0000000402037981 */ /* 0x002ee2000c1e1900 */
[----:B--2---:R-:W-:-:S06]  /*00f0*/  IMAD.WIDE R4, R7, 0x4, R4 ;  /* 0x0000000407047825 */ /* 0x004fcc00078e0204 */
[----:B------:R-:W2:Y:S01]  /*0100*/  LDG.E R5, desc[UR4][R4.64] ;  /* 0x0000000404057981 */ /* 0x000ea2000c1e1900 */
[----:B------:R-:W-:Y:S02]  /*0110*/  HFMA2 R13, -RZ, RZ, 0, 5.9604644775390625e-08 ;  /* 0x00000001ff0d7431 */ /* 0x000fe400000001ff */
[----:B---3--:R-:W-:-:S04]  /*0120*/  IMAD.WIDE R6, R3, 0x4, R8 ;  /* 0x0000000403067825 */ /* 0x008fc800078e0208 */
[----:B0-----:R-:W-:Y:S01]  /*0130*/  IMAD.WIDE R10, R3, 0x4, R10 ;  /* 0x00000004030a7825 */ /* 0x001fe200078e020a */
[----:B------:R-:W-:Y:S03]  /*0140*/  REDG.E.ADD.STRONG.GPU desc[UR4][R6.64], R13 ;  /* 0x0000000d0600798e */ /* 0x000fe6000c12e104 */
[----:B--2---:R-:W-:-:S05]  /*0150*/  IMAD.WIDE R8, R5, 0x4, R8 ;  /* 0x0000000405087825 */ /* 0x004fca00078e0208 */
[----:B------:R-:W-:Y:S04]  /*0160*/  REDG.E.ADD.STRONG.GPU desc[UR4][R8.64], R13 ;  /* 0x0000000d0800798e */ /* 0x000fe8000c12e104 */
[----:B------:R-:W-:Y:S01]  /*0170*/  REDG.E.ADD.STRONG.GPU desc[UR4][R10.64], R13 ;  /* 0x0000000d0a00798e */ /* 0x000fe2000c12e104 */
[----:B------:R-:W-:Y:S05]  /*0180*/  EXIT ;  /* 0x000000000000794d */ /* 0x000fea0003800000 */
.L_x_33:
        /* <DEDUP_REMOVED lines=15> */
.L_x_37:


//--------------------- .nv.global.init           --------------------------
	.section	.nv.global.init,"aw",@progbits
.nv.global.init:
	.type		$str,@object
	.size		$str,($str$1 - $str)
$str:
        /*0000*/ 	.byte	0x69, 0x3c, 0x6d, 0x00
	.type		$str$1,@object
	.size		$str$1,(__unnamed_1 - $str$1)
$str$1:
        /*0004*/ 	.byte	0x2f, 0x74, 0x6d, 0x70, 0x2f, 0x73, 0x61, 0x73, 0x73, 0x5f, 0x63, 0x75, 0x5f, 0x69, 0x35, 0x6f
        /*0014*/ 	.byte	0x74, 0x38, 0x35, 0x6b, 0x7a, 0x2f, 0x6b, 0x2e, 0x63, 0x75, 0x00
	.type		__unnamed_1,@object
	.size		__unnamed_1,(.L_0 - __unnamed_1)
__unnamed_1:
        /*001f*/ 	.byte	0x76, 0x6f, 0x69, 0x64, 0x20, 0x61, 0x64, 0x6a, 0x28, 0x69, 0x6e, 0x74, 0x20, 0x2a, 0x2c, 0x20
        /*002f*/ 	.byte	0x69, 0x6e, 0x74, 0x20, 0x2a, 0x2c, 0x20, 0x69, 0x6e, 0x74, 0x20, 0x2a, 0x2c, 0x20, 0x69, 0x6e
        /*003f*/ 	.byte	0x74, 0x20, 0x2a, 0x2c, 0x20, 0x69, 0x6e, 0x74, 0x20, 0x2a, 0x2c, 0x20, 0x69, 0x6e, 0x74, 0x29
        /*004f*/ 	.byte	0x00
.L_0:


//--------------------- .nv.shared.reserved.0     --------------------------
	.section	.nv.shared.reserved.0,"aw",@nobits
	.weak		__nv_reservedSMEM_offset_0_alias
	.size		__nv_reservedSMEM_offset_0_alias, 0, 64
	.other		__nv_reservedSMEM_offset_0_alias,@"STO_CUDA_RESERVED_SHARED STV_DEFAULT"
__nv_reservedSMEM_offset_0_alias:
	.zero		0
	.zero		64


//--------------------- .nv.constant0._Z14find_iterativePiPbS_S_S_ --------------------------
	.section	.nv.constant0._Z14find_iterativePiPbS_S_S_,"a",@progbits
	.sectionflags	@""
	.align	4
.nv.constant0._Z14find_iterativePiPbS_S_S_:
	.zero		936


//--------------------- .nv.constant0._Z3adjPiS_S_S_S_i --------------------------
	.section	.nv.constant0._Z3adjPiS_S_S_S_i,"a",@progbits
	.sectionflags	@""
	.align	4
.nv.constant0._Z3adjPiS_S_S_S_i:
	.zero		940


//--------------------- .nv.constant0._Z10prefix_sumPii --------------------------
	.section	.nv.constant0._Z10prefix_sumPii,"a",@progbits
	.sectionflags	@""
	.align	4
.nv.constant0._Z10prefix_sumPii:
	.zero		908


//--------------------- .nv.constant0._Z6degreePiS_S_S_i --------------------------
	.section	.nv.constant0._Z6degreePiS_S_S_i,"a",@progbits
	.sectionflags	@""
	.align	4
.nv.constant0._Z6degreePiS_S_S_i:
	.zero		932


//--------------------- SYMBOLS --------------------------

	.type		.nv.reservedSmem.offset0,@object
	.size		.nv.reservedSmem.offset0,0x4
	.type		malloc,@function
	.type		__assertfail,@function
